	.target	sm_100a

	.elftype	@"ET_EXEC"


//--------------------- .note.nv.tkinfo           --------------------------
	.section	.note.nv.tkinfo,"",@"SHT_NOTE"
	.sectionflags	@"SHF_NOTE_NV_TKINFO"
	.tkinfo
        /*0018*/ 	.word	0x00000002
        /*0030*/ 	.string	""
        /*0030*/ 	.string	"ptxas"
        /*0030*/ 	.string	"Cuda compilation tools, release 13.0, V13.0.88"
        /*0030*/ 	.string	"Build cuda_13.0.r13.0/compiler.36424714_0"
        /*0030*/ 	.string	"-arch sm_100a -m 64 "



//--------------------- .note.nv.cuinfo           --------------------------
	.section	.note.nv.cuinfo,"",@"SHT_NOTE"
	.sectionflags	@"SHF_NOTE_NV_CUINFO"
        /*0018*/ 	.short	0x0002
        /*001a*/ 	.short	0x0064
        /*001c*/ 	.short	0x0082
	.zero		2


//--------------------- .nv.info                  --------------------------
	.section	.nv.info,"",@"SHT_CUDA_INFO"
	.align	4


	//----- nvinfo : EIATTR_REGCOUNT
	.align		4
        /*0000*/ 	.byte	0x04, 0x2f
        /*0002*/ 	.short	(.L_19 - .L_18)
	.align		4
.L_18:
        /*0004*/ 	.word	index@(_ZN7cutlass13device_kernelINS_4gemm6kernel13GemmUniversalIN4cute5tupleIJiiiiEEENS1_10collective13CollectiveMmaINS1_35MainloopSm100TmaUmmaWarpSpecializedILi13ELi2ELi4ENS5_IJNS4_1CILi2EEESB_NSA_ILi1EEEEEEEENS5_IJNSA_ILi64EEESF_NSA_ILi128EEEEEENS_12float_e5m2_tENS5_IJlSC_lEEESI_SJ_NS4_8TiledMMAINS4_8MMA_AtomIJNS4_10MMA_TraitsINS4_19SM100_MMA_F8F6F4_SSEJSI_SI_fSF_SF_NS4_17integral_constantINS4_4UMMA5MajorELSQ_0EEESR_NSO_INSP_7ScaleInELSS_0EEEST_EEEEEENS4_6LayoutINS5_IJSC_SC_SC_EEENS5_IJNSA_ILi0EEESY_SY_EEEEENS5_IJNS4_10UnderscoreES11_S11_EEEEENS4_23SM90_TMA_LOAD_MULTICASTENS4_14ComposedLayoutINS4_7SwizzleILi3ELi4ELi3EEENS4_18smem_ptr_flag_bitsILi8EEENSW_INS5_IJNSA_ILi8EEESG_EEENS5_IJSG_SC_EEEEEEEvNS4_8identityES14_S1E_vS1F_EENS_8epilogue10collective18CollectiveEpilogueINS1H_23Sm100TmaWarpSpecializedILi1ELi1ELi32ELb0ELb0EEEJSH_NS5_IJNSW_ISF_SC_EES1M_EEESI_SJ_SI_SJ_NS1H_6fusion15FusionCallbacksIS1L_NS1O_17LinearCombinationISI_fSI_fLNS_15FloatRoundStyleE2EEESH_S1N_JEEENS4_5SM1004TMEM4LOAD26SM100_TMEM_LOAD_16dp32b32xENS4_13SM90_TMA_LOADENS15_INS16_ILi2ELi4ELi3EEES19_NSW_INS5_IJS1A_SF_EEENS5_IJSF_SC_EEEEEEENS4_39AutoVectorizingCopyWithAssumedAlignmentILi128EEENS4_14SM90_TMA_STOREES23_S25_S25_EEEvvEEEEvNT_6ParamsE)
        /*0008*/ 	.word	0x00000059


	//----- nvinfo : EIATTR_FRAME_SIZE
	.align		4
.L_19:
        /*000c*/ 	.byte	0x04, 0x11
        /*000e*/ 	.short	(.L_21 - .L_20)
	.align		4
.L_20:
        /*0010*/ 	.word	index@($__internal_2_$__cuda_sm10x_tcgen05_guardrail_trap_unallocated_columns_being_dealloced)
        /*0014*/ 	.word	0x00000000


	//----- nvinfo : EIATTR_FRAME_SIZE
	.align		4
.L_21:
        /*0018*/ 	.byte	0x04, 0x11
        /*001a*/ 	.short	(.L_23 - .L_22)
	.align		4
.L_22:
        /*001c*/ 	.word	index@($__internal_1_$__cuda_sm10x_tcgen05_guardrail_trap_phase_invalid_during_alloc)
        /*0020*/ 	.word	0x00000000


	//----- nvinfo : EIATTR_FRAME_SIZE
	.align		4
.L_23:
        /*0024*/ 	.byte	0x04, 0x11
        /*0026*/ 	.short	(.L_25 - .L_24)
	.align		4
.L_24:
        /*0028*/ 	.word	index@($__internal_0_$__cuda_sm10x_tcgen05_guardrail_trap_col_being_dealloced_not_returned_by_alloc)
        /*002c*/ 	.word	0x00000000


	//----- nvinfo : EIATTR_FRAME_SIZE
	.align		4
.L_25:
        /*0030*/ 	.byte	0x04, 0x11
        /*0032*/ 	.short	(.L_27 - .L_26)
	.align		4
.L_26:
        /*0034*/ 	.word	index@(_ZN7cutlass13device_kernelINS_4gemm6kernel13GemmUniversalIN4cute5tupleIJiiiiEEENS1_10collective13CollectiveMmaINS1_35MainloopSm100TmaUmmaWarpSpecializedILi13ELi2ELi4ENS5_IJNS4_1CILi2EEESB_NSA_ILi1EEEEEEEENS5_IJNSA_ILi64EEESF_NSA_ILi128EEEEEENS_12float_e5m2_tENS5_IJlSC_lEEESI_SJ_NS4_8TiledMMAINS4_8MMA_AtomIJNS4_10MMA_TraitsINS4_19SM100_MMA_F8F6F4_SSEJSI_SI_fSF_SF_NS4_17integral_constantINS4_4UMMA5MajorELSQ_0EEESR_NSO_INSP_7ScaleInELSS_0EEEST_EEEEEENS4_6LayoutINS5_IJSC_SC_SC_EEENS5_IJNSA_ILi0EEESY_SY_EEEEENS5_IJNS4_10UnderscoreES11_S11_EEEEENS4_23SM90_TMA_LOAD_MULTICASTENS4_14ComposedLayoutINS4_7SwizzleILi3ELi4ELi3EEENS4_18smem_ptr_flag_bitsILi8EEENSW_INS5_IJNSA_ILi8EEESG_EEENS5_IJSG_SC_EEEEEEEvNS4_8identityES14_S1E_vS1F_EENS_8epilogue10collective18CollectiveEpilogueINS1H_23Sm100TmaWarpSpecializedILi1ELi1ELi32ELb0ELb0EEEJSH_NS5_IJNSW_ISF_SC_EES1M_EEESI_SJ_SI_SJ_NS1H_6fusion15FusionCallbacksIS1L_NS1O_17LinearCombinationISI_fSI_fLNS_15FloatRoundStyleE2EEESH_S1N_JEEENS4_5SM1004TMEM4LOAD26SM100_TMEM_LOAD_16dp32b32xENS4_13SM90_TMA_LOADENS15_INS16_ILi2ELi4ELi3EEES19_NSW_INS5_IJS1A_SF_EEENS5_IJSF_SC_EEEEEEENS4_39AutoVectorizingCopyWithAssumedAlignmentILi128EEENS4_14SM90_TMA_STOREES23_S25_S25_EEEvvEEEEvNT_6ParamsE)
        /*0038*/ 	.word	0x00000000


	//----- nvinfo : EIATTR_MIN_STACK_SIZE
	.align		4
.L_27:
        /*003c*/ 	.byte	0x04, 0x12
        /*003e*/ 	.short	(.L_29 - .L_28)
	.align		4
.L_28:
        /*0040*/ 	.word	index@(_ZN7cutlass13device_kernelINS_4gemm6kernel13GemmUniversalIN4cute5tupleIJiiiiEEENS1_10collective13CollectiveMmaINS1_35MainloopSm100TmaUmmaWarpSpecializedILi13ELi2ELi4ENS5_IJNS4_1CILi2EEESB_NSA_ILi1EEEEEEEENS5_IJNSA_ILi64EEESF_NSA_ILi128EEEEEENS_12float_e5m2_tENS5_IJlSC_lEEESI_SJ_NS4_8TiledMMAINS4_8MMA_AtomIJNS4_10MMA_TraitsINS4_19SM100_MMA_F8F6F4_SSEJSI_SI_fSF_SF_NS4_17integral_constantINS4_4UMMA5MajorELSQ_0EEESR_NSO_INSP_7ScaleInELSS_0EEEST_EEEEEENS4_6LayoutINS5_IJSC_SC_SC_EEENS5_IJNSA_ILi0EEESY_SY_EEEEENS5_IJNS4_10UnderscoreES11_S11_EEEEENS4_23SM90_TMA_LOAD_MULTICASTENS4_14ComposedLayoutINS4_7SwizzleILi3ELi4ELi3EEENS4_18smem_ptr_flag_bitsILi8EEENSW_INS5_IJNSA_ILi8EEESG_EEENS5_IJSG_SC_EEEEEEEvNS4_8identityES14_S1E_vS1F_EENS_8epilogue10collective18CollectiveEpilogueINS1H_23Sm100TmaWarpSpecializedILi1ELi1ELi32ELb0ELb0EEEJSH_NS5_IJNSW_ISF_SC_EES1M_EEESI_SJ_SI_SJ_NS1H_6fusion15FusionCallbacksIS1L_NS1O_17LinearCombinationISI_fSI_fLNS_15FloatRoundStyleE2EEESH_S1N_JEEENS4_5SM1004TMEM4LOAD26SM100_TMEM_LOAD_16dp32b32xENS4_13SM90_TMA_LOADENS15_INS16_ILi2ELi4ELi3EEES19_NSW_INS5_IJS1A_SF_EEENS5_IJSF_SC_EEEEEEENS4_39AutoVectorizingCopyWithAssumedAlignmentILi128EEENS4_14SM90_TMA_STOREES23_S25_S25_EEEvvEEEEvNT_6ParamsE)
        /*0044*/ 	.word	0x00000000
.L_29:


//--------------------- .nv.compat                --------------------------
	.section	.nv.compat,"",@"SHT_CUDA_COMPAT_INFO"
	.align	4
        /*0000*/ 	.byte	0x02, 0x09, 0x01, 0x00, 0x02, 0x02, 0x02, 0x00, 0x02, 0x05, 0x05, 0x00, 0x03, 0x07, 0x01, 0x01
        /*0010*/ 	.byte	0x02, 0x03, 0x01, 0x00, 0x02, 0x06, 0x01, 0x00, 0x04, 0x0b, 0x08, 0x00, 0x09, 0x00, 0x00, 0x00
        /*0020*/ 	.byte	0x00, 0x00, 0x00, 0x00


//--------------------- .nv.info._ZN7cutlass13device_kernelINS_4gemm6kernel13GemmUniversalIN4cute5tupleIJiiiiEEENS1_10collective13CollectiveMmaINS1_35MainloopSm100TmaUmmaWarpSpecializedILi13ELi2ELi4ENS5_IJNS4_1CILi2EEESB_NSA_ILi1EEEEEEEENS5_IJNSA_ILi64EEESF_NSA_ILi128EEEEEENS_12float_e5m2_tENS5_IJlSC_lEEESI_SJ_NS4_8TiledMMAINS4_8MMA_AtomIJNS4_10MMA_TraitsINS4_19SM100_MMA_F8F6F4_SSEJSI_SI_fSF_SF_NS4_17integral_constantINS4_4UMMA5MajorELSQ_0EEESR_NSO_INSP_7ScaleInELSS_0EEEST_EEEEEENS4_6LayoutINS5_IJSC_SC_SC_EEENS5_IJNSA_ILi0EEESY_SY_EEEEENS5_IJNS4_10UnderscoreES11_S11_EEEEENS4_23SM90_TMA_LOAD_MULTICASTENS4_14ComposedLayoutINS4_7SwizzleILi3ELi4ELi3EEENS4_18smem_ptr_flag_bitsILi8EEENSW_INS5_IJNSA_ILi8EEESG_EEENS5_IJSG_SC_EEEEEEEvNS4_8identityES14_S1E_vS1F_EENS_8epilogue10collective18CollectiveEpilogueINS1H_23Sm100TmaWarpSpecializedILi1ELi1ELi32ELb0ELb0EEEJSH_NS5_IJNSW_ISF_SC_EES1M_EEESI_SJ_SI_SJ_NS1H_6fusion15FusionCallbacksIS1L_NS1O_17LinearCombinationISI_fSI_fLNS_15FloatRoundStyleE2EEESH_S1N_JEEENS4_5SM1004TMEM4LOAD26SM100_TMEM_LOAD_16dp32b32xENS4_13SM90_TMA_LOADENS15_INS16_ILi2ELi4ELi3EEES19_NSW_INS5_IJS1A_SF_EEENS5_IJSF_SC_EEEEEEENS4_39AutoVectorizingCopyWithAssumedAlignmentILi128EEENS4_14SM90_TMA_STOREES23_S25_S25_EEEvvEEEEvNT_6ParamsE --------------------------
	.section	.nv.info._ZN7cutlass13device_kernelINS_4gemm6kernel13GemmUniversalIN4cute5tupleIJiiiiEEENS1_10collective13CollectiveMmaINS1_35MainloopSm100TmaUmmaWarpSpecializedILi13ELi2ELi4ENS5_IJNS4_1CILi2EEESB_NSA_ILi1EEEEEEEENS5_IJNSA_ILi64EEESF_NSA_ILi128EEEEEENS_12float_e5m2_tENS5_IJlSC_lEEESI_SJ_NS4_8TiledMMAINS4_8MMA_AtomIJNS4_10MMA_TraitsINS4_19SM100_MMA_F8F6F4_SSEJSI_SI_fSF_SF_NS4_17integral_constantINS4_4UMMA5MajorELSQ_0EEESR_NSO_INSP_7ScaleInELSS_0EEEST_EEEEEENS4_6LayoutINS5_IJSC_SC_SC_EEENS5_IJNSA_ILi0EEESY_SY_EEEEENS5_IJNS4_10UnderscoreES11_S11_EEEEENS4_23SM90_TMA_LOAD_MULTICASTENS4_14ComposedLayoutINS4_7SwizzleILi3ELi4ELi3EEENS4_18smem_ptr_flag_bitsILi8EEENSW_INS5_IJNSA_ILi8EEESG_EEENS5_IJSG_SC_EEEEEEEvNS4_8identityES14_S1E_vS1F_EENS_8epilogue10collective18CollectiveEpilogueINS1H_23Sm100TmaWarpSpecializedILi1ELi1ELi32ELb0ELb0EEEJSH_NS5_IJNSW_ISF_SC_EES1M_EEESI_SJ_SI_SJ_NS1H_6fusion15FusionCallbacksIS1L_NS1O_17LinearCombinationISI_fSI_fLNS_15FloatRoundStyleE2EEESH_S1N_JEEENS4_5SM1004TMEM4LOAD26SM100_TMEM_LOAD_16dp32b32xENS4_13SM90_TMA_LOADENS15_INS16_ILi2ELi4ELi3EEES19_NSW_INS5_IJS1A_SF_EEENS5_IJSF_SC_EEEEEEENS4_39AutoVectorizingCopyWithAssumedAlignmentILi128EEENS4_14SM90_TMA_STOREES23_S25_S25_EEEvvEEEEvNT_6ParamsE,"",@"SHT_CUDA_INFO"
	.sectionflags	@""
	.align	4


	//----- nvinfo : EIATTR_CUDA_API_VERSION
	.align		4
        /*0000*/ 	.byte	0x04, 0x37
        /*0002*/ 	.short	(.L_31 - .L_30)
.L_30:
        /*0004*/ 	.word	0x00000082


	//----- nvinfo : EIATTR_KPARAM_INFO
	.align		4
.L_31:
        /*0008*/ 	.byte	0x04, 0x17
        /*000a*/ 	.short	(.L_33 - .L_32)
.L_32:
        /*000c*/ 	.word	0x00000000
        /*0010*/ 	.short	0x0000
        /*0012*/ 	.short	0x0000
        /*0014*/ 	.byte	0x00, 0xf0, 0x01, 0x20


	//----- nvinfo : EIATTR_AT_ENTRY_FRAGMENTS
	.align		4
.L_33:
        /*0018*/ 	.byte	0x04, 0x4f
        /*001a*/ 	.short	(.L_35 - .L_34)


	//   ....[0]....
.L_34:
        /*001c*/ 	.word	0x00000006


	//----- nvinfo : EIATTR_RESERVED_SMEM_USED
	.align		4
.L_35:
        /*0020*/ 	.byte	0x01, 0x41
	.zero		2


	//----- nvinfo : EIATTR_SPARSE_MMA_MASK
	.align		4
        /*0024*/ 	.byte	0x03, 0x50
        /*0026*/ 	.short	0x0000


	//----- nvinfo : EIATTR_TCGEN05_1CTA_USED
	.align		4
        /*0028*/ 	.byte	0x01, 0x51
	.zero		2


	//----- nvinfo : EIATTR_MAXREG_COUNT
	.align		4
        /*002c*/ 	.byte	0x03, 0x1b
        /*002e*/ 	.short	0x00ff


	//----- nvinfo : EIATTR_NUM_BARRIERS
	.align		4
        /*0030*/ 	.byte	0x02, 0x4c
        /*0032*/ 	.byte	0x07
	.zero		1


	//----- nvinfo : EIATTR_EXTERNS
	.align		4
        /*0034*/ 	.byte	0x04, 0x0f
        /*0036*/ 	.short	(.L_37 - .L_36)


	//   ....[0]....
	.align		4
.L_36:
        /*0038*/ 	.word	index@(__assertfail)


	//----- nvinfo : EIATTR_MERCURY_ISA_VERSION
	.align		4
.L_37:
        /*003c*/ 	.byte	0x03, 0x5f
        /*003e*/ 	.short	0x0101


	//----- nvinfo : EIATTR_INT_WARP_WIDE_INSTR_OFFSETS
	.align		4
        /*0040*/ 	.byte	0x04, 0x31
        /*0042*/ 	.short	(.L_39 - .L_38)


	//   ....[0]....
.L_38:
        /*0044*/ 	.word	0x00004420


	//   ....[1]....
        /*0048*/ 	.word	0x00004450


	//   ....[2]....
        /*004c*/ 	.word	0x00004470


	//   ....[3]....
        /*0050*/ 	.word	0x00004fa0


	//   ....[4]....
        /*0054*/ 	.word	0x00005050


	//----- nvinfo : EIATTR_COOP_GROUP_MASK_REGIDS
	.align		4
.L_39:
        /*0058*/ 	.byte	0x04, 0x29
        /*005a*/ 	.short	(.L_41 - .L_40)


	//   ....[0]....
.L_40:
        /*005c*/ 	.word	0xffffffff


	//   ....[1]....
        /*0060*/ 	.word	0xffffffff


	//   ....[2]....
        /*0064*/ 	.word	0xffffffff


	//   ....[3]....
        /*0068*/ 	.word	0xffffffff


	//   ....[4]....
        /*006c*/ 	.word	0xffffffff


	//   ....[5]....
        /*0070*/ 	.word	0xffffffff


	//   ....[6]....
        /*0074*/ 	.word	0xffffffff


	//   ....[7]....
        /*0078*/ 	.word	0xffffffff


	//   ....[8]....
        /*007c*/ 	.word	0xffffffff


	//   ....[9]....
        /*0080*/ 	.word	0xffffffff


	//   ....[10]....
        /*0084*/ 	.word	0xffffffff


	//   ....[11]....
        /*0088*/ 	.word	0xffffffff


	//   ....[12]....
        /*008c*/ 	.word	0xffffffff


	//   ....[13]....
        /*0090*/ 	.word	0xffffffff


	//----- nvinfo : EIATTR_COOP_GROUP_INSTR_OFFSETS
	.align		4
.L_41:
        /*0094*/ 	.byte	0x04, 0x28
        /*0096*/ 	.short	(.L_43 - .L_42)


	//   ....[0]....
.L_42:
        /*0098*/ 	.word	0x00000080


	//   ....[1]....
        /*009c*/ 	.word	0x000004e0


	//   ....[2]....
        /*00a0*/ 	.word	0x000007e0


	//   ....[3]....
        /*00a4*/ 	.word	0x00000920


	//   ....[4]....
        /*00a8*/ 	.word	0x00000a20


	//   ....[5]....
        /*00ac*/ 	.word	0x00000b90


	//   ....[6]....
        /*00b0*/ 	.word	0x00000d30


	//   ....[7]....
        /*00b4*/ 	.word	0x00000ee0


	//   ....[8]....
        /*00b8*/ 	.word	0x00002260


	//   ....[9]....
        /*00bc*/ 	.word	0x00003610


	//   ....[10]....
        /*00c0*/ 	.word	0x00003820


	//   ....[11]....
        /*00c4*/ 	.word	0x00003850


	//   ....[12]....
        /*00c8*/ 	.word	0x00004300


	//   ....[13]....
        /*00cc*/ 	.word	0x00004530


	//----- nvinfo : EIATTR_VRC_CTA_INIT_COUNT
	.align		4
.L_43:
        /*00d0*/ 	.byte	0x02, 0x4a
        /*00d2*/ 	.byte	0x80
	.zero		1


	//----- nvinfo : EIATTR_SYSCALL_OFFSETS
	.align		4
        /*00d4*/ 	.byte	0x04, 0x46
        /*00d6*/ 	.short	(.L_45 - .L_44)


	//   ....[0]....
.L_44:
        /*00d8*/ 	.word	0x00005bc0


	//   ....[1]....
        /*00dc*/ 	.word	0x00005d00


	//   ....[2]....
        /*00e0*/ 	.word	0x00006480


	//----- nvinfo : EIATTR_MBARRIER_INSTR_OFFSETS
	.align		4
.L_45:
        /*00e4*/ 	.byte	0x04, 0x39
        /*00e6*/ 	.short	(.L_47 - .L_46)


	//   ....[0]....
.L_46:
        /*00e8*/ 	.word	0x00000620
        /*00ec*/ 	.word	0x000000ff
        /*00f0*/ 	.word	0x00000000
        /*00f4*/ 	.short	0x0100
        /*00f6*/ 	.byte	0x04
	.zero		1


	//   ....[1]....
        /*00f8*/ 	.word	0x00000630
        /*00fc*/ 	.word	0x000000ff
        /*0100*/ 	.word	0x00000068
        /*0104*/ 	.short	0x0100
        /*0106*/ 	.byte	0x04
	.zero		1


	//   ....[2]....
        /*0108*/ 	.word	0x00000640
        /*010c*/ 	.word	0x000000ff
        /*0110*/ 	.word	0x00000008
        /*0114*/ 	.short	0x0100
        /*0116*/ 	.byte	0x04
	.zero		1


	//   ....[3]....
        /*0118*/ 	.word	0x00000650
        /*011c*/ 	.word	0x000000ff
        /*0120*/ 	.word	0x00000070
        /*0124*/ 	.short	0x0100
        /*0126*/ 	.byte	0x04
	.zero		1


	//   ....[4]....
        /*0128*/ 	.word	0x00000660
        /*012c*/ 	.word	0x000000ff
        /*0130*/ 	.word	0x00000010
        /*0134*/ 	.short	0x0100
        /*0136*/ 	.byte	0x04
	.zero		1


	//   ....[5]....
        /*0138*/ 	.word	0x00000670
        /*013c*/ 	.word	0x000000ff
        /*0140*/ 	.word	0x00000078
        /*0144*/ 	.short	0x0100
        /*0146*/ 	.byte	0x04
	.zero		1


	//   ....[6]....
        /*0148*/ 	.word	0x00000680
        /*014c*/ 	.word	0x000000ff
        /*0150*/ 	.word	0x00000018
        /*0154*/ 	.short	0x0100
        /*0156*/ 	.byte	0x04
	.zero		1


	//   ....[7]....
        /*0158*/ 	.word	0x00000690
        /*015c*/ 	.word	0x000000ff
        /*0160*/ 	.word	0x00000080
        /*0164*/ 	.short	0x0100
        /*0166*/ 	.byte	0x04
	.zero		1


	//   ....[8]....
        /*0168*/ 	.word	0x000006a0
        /*016c*/ 	.word	0x000000ff
        /*0170*/ 	.word	0x00000020
        /*0174*/ 	.short	0x0100
        /*0176*/ 	.byte	0x04
	.zero		1


	//   ....[9]....
        /*0178*/ 	.word	0x000006b0
        /*017c*/ 	.word	0x000000ff
        /*0180*/ 	.word	0x00000088
        /*0184*/ 	.short	0x0100
        /*0186*/ 	.byte	0x04
	.zero		1


	//   ....[10]....
        /*0188*/ 	.word	0x000006c0
        /*018c*/ 	.word	0x000000ff
        /*0190*/ 	.word	0x00000028
        /*0194*/ 	.short	0x0100
        /*0196*/ 	.byte	0x04
	.zero		1


	//   ....[11]....
        /*0198*/ 	.word	0x000006d0
        /*019c*/ 	.word	0x000000ff
        /*01a0*/ 	.word	0x00000090
        /*01a4*/ 	.short	0x0100
        /*01a6*/ 	.byte	0x04
	.zero		1


	//   ....[12]....
        /*01a8*/ 	.word	0x000006e0
        /*01ac*/ 	.word	0x000000ff
        /*01b0*/ 	.word	0x00000030
        /*01b4*/ 	.short	0x0100
        /*01b6*/ 	.byte	0x04
	.zero		1


	//   ....[13]....
        /*01b8*/ 	.word	0x000006f0
        /*01bc*/ 	.word	0x000000ff
        /*01c0*/ 	.word	0x00000098
        /*01c4*/ 	.short	0x0100
        /*01c6*/ 	.byte	0x04
	.zero		1


	//   ....[14]....
        /*01c8*/ 	.word	0x00000700
        /*01cc*/ 	.word	0x000000ff
        /*01d0*/ 	.word	0x00000038
        /*01d4*/ 	.short	0x0100
        /*01d6*/ 	.byte	0x04
	.zero		1


	//   ....[15]....
        /*01d8*/ 	.word	0x00000710
        /*01dc*/ 	.word	0x000000ff
        /*01e0*/ 	.word	0x000000a0
        /*01e4*/ 	.short	0x0100
        /*01e6*/ 	.byte	0x04
	.zero		1


	//   ....[16]....
        /*01e8*/ 	.word	0x00000720
        /*01ec*/ 	.word	0x000000ff
        /*01f0*/ 	.word	0x00000040
        /*01f4*/ 	.short	0x0100
        /*01f6*/ 	.byte	0x04
	.zero		1


	//   ....[17]....
        /*01f8*/ 	.word	0x00000730
        /*01fc*/ 	.word	0x000000ff
        /*0200*/ 	.word	0x000000a8
        /*0204*/ 	.short	0x0100
        /*0206*/ 	.byte	0x04
	.zero		1


	//   ....[18]....
        /*0208*/ 	.word	0x00000740
        /*020c*/ 	.word	0x000000ff
        /*0210*/ 	.word	0x00000048
        /*0214*/ 	.short	0x0100
        /*0216*/ 	.byte	0x04
	.zero		1


	//   ....[19]....
        /*0218*/ 	.word	0x00000750
        /*021c*/ 	.word	0x000000ff
        /*0220*/ 	.word	0x000000b0
        /*0224*/ 	.short	0x0100
        /*0226*/ 	.byte	0x04
	.zero		1


	//   ....[20]....
        /*0228*/ 	.word	0x00000760
        /*022c*/ 	.word	0x000000ff
        /*0230*/ 	.word	0x00000050
        /*0234*/ 	.short	0x0100
        /*0236*/ 	.byte	0x04
	.zero		1


	//   ....[21]....
        /*0238*/ 	.word	0x00000770
        /*023c*/ 	.word	0x000000ff
        /*0240*/ 	.word	0x000000b8
        /*0244*/ 	.short	0x0100
        /*0246*/ 	.byte	0x04
	.zero		1


	//   ....[22]....
        /*0248*/ 	.word	0x00000780
        /*024c*/ 	.word	0x000000ff
        /*0250*/ 	.word	0x00000058
        /*0254*/ 	.short	0x0100
        /*0256*/ 	.byte	0x04
	.zero		1


	//   ....[23]....
        /*0258*/ 	.word	0x00000790
        /*025c*/ 	.word	0x000000ff
        /*0260*/ 	.word	0x000000c0
        /*0264*/ 	.short	0x0100
        /*0266*/ 	.byte	0x04
	.zero		1


	//   ....[24]....
        /*0268*/ 	.word	0x000007a0
        /*026c*/ 	.word	0x000000ff
        /*0270*/ 	.word	0x00000060
        /*0274*/ 	.short	0x0100
        /*0276*/ 	.byte	0x04
	.zero		1


	//   ....[25]....
        /*0278*/ 	.word	0x000007b0
        /*027c*/ 	.word	0x000000ff
        /*0280*/ 	.word	0x000000c8
        /*0284*/ 	.short	0x0100
        /*0286*/ 	.byte	0x04
	.zero		1


	//   ....[26]....
        /*0288*/ 	.word	0x000008f0
        /*028c*/ 	.word	0x000000ff
        /*0290*/ 	.word	0x000000d0
        /*0294*/ 	.short	0x0100
        /*0296*/ 	.byte	0x04
	.zero		1


	//   ....[27]....
        /*0298*/ 	.word	0x00000900
        /*029c*/ 	.word	0x000000ff
        /*02a0*/ 	.word	0x000000d8
        /*02a4*/ 	.short	0x0100
        /*02a6*/ 	.byte	0x04
	.zero		1


	//   ....[28]....
        /*02a8*/ 	.word	0x000009f0
        /*02ac*/ 	.word	0x000000ff
        /*02b0*/ 	.word	0x000000e0
        /*02b4*/ 	.short	0x0100
        /*02b6*/ 	.byte	0x06
	.zero		1


	//   ....[29]....
        /*02b8*/ 	.word	0x00000a00
        /*02bc*/ 	.word	0x000000ff
        /*02c0*/ 	.word	0x000000e8
        /*02c4*/ 	.short	0x0100
        /*02c6*/ 	.byte	0x06
	.zero		1


	//   ....[30]....
        /*02c8*/ 	.word	0x00000b40
        /*02cc*/ 	.word	0x000000ff
        /*02d0*/ 	.word	0x000000f0
        /*02d4*/ 	.short	0x0100
        /*02d6*/ 	.byte	0x06
	.zero		1


	//   ....[31]....
        /*02d8*/ 	.word	0x00000b50
        /*02dc*/ 	.word	0x000000ff
        /*02e0*/ 	.word	0x00000100
        /*02e4*/ 	.short	0x0100
        /*02e6*/ 	.byte	0x06
	.zero		1


	//   ....[32]....
        /*02e8*/ 	.word	0x00000b60
        /*02ec*/ 	.word	0x000000ff
        /*02f0*/ 	.word	0x000000f8
        /*02f4*/ 	.short	0x0100
        /*02f6*/ 	.byte	0x06
	.zero		1


	//   ....[33]....
        /*02f8*/ 	.word	0x00000b70
        /*02fc*/ 	.word	0x000000ff
        /*0300*/ 	.word	0x00000108
        /*0304*/ 	.short	0x0100
        /*0306*/ 	.byte	0x06
	.zero		1


	//   ....[34]....
        /*0308*/ 	.word	0x00000ca0
        /*030c*/ 	.word	0x000000ff
        /*0310*/ 	.word	0x00000110
        /*0314*/ 	.short	0x0100
        /*0316*/ 	.byte	0x04
	.zero		1


	//   ....[35]....
        /*0318*/ 	.word	0x00000cb0
        /*031c*/ 	.word	0x000000ff
        /*0320*/ 	.word	0x00000130
        /*0324*/ 	.short	0x0100
        /*0326*/ 	.byte	0x04
	.zero		1


	//   ....[36]....
        /*0328*/ 	.word	0x00000cc0
        /*032c*/ 	.word	0x000000ff
        /*0330*/ 	.word	0x00000118
        /*0334*/ 	.short	0x0100
        /*0336*/ 	.byte	0x04
	.zero		1


	//   ....[37]....
        /*0338*/ 	.word	0x00000cd0
        /*033c*/ 	.word	0x000000ff
        /*0340*/ 	.word	0x00000138
        /*0344*/ 	.short	0x0100
        /*0346*/ 	.byte	0x04
	.zero		1


	//   ....[38]....
        /*0348*/ 	.word	0x00000ce0
        /*034c*/ 	.word	0x000000ff
        /*0350*/ 	.word	0x00000120
        /*0354*/ 	.short	0x0100
        /*0356*/ 	.byte	0x04
	.zero		1


	//   ....[39]....
        /*0358*/ 	.word	0x00000cf0
        /*035c*/ 	.word	0x000000ff
        /*0360*/ 	.word	0x00000140
        /*0364*/ 	.short	0x0100
        /*0366*/ 	.byte	0x04
	.zero		1


	//   ....[40]....
        /*0368*/ 	.word	0x00000d00
        /*036c*/ 	.word	0x000000ff
        /*0370*/ 	.word	0x00000128
        /*0374*/ 	.short	0x0100
        /*0376*/ 	.byte	0x04
	.zero		1


	//   ....[41]....
        /*0378*/ 	.word	0x00000d10
        /*037c*/ 	.word	0x000000ff
        /*0380*/ 	.word	0x00000148
        /*0384*/ 	.short	0x0100
        /*0386*/ 	.byte	0x04
	.zero		1


	//   ....[42]....
        /*0388*/ 	.word	0x00000e00
        /*038c*/ 	.word	0x000000ff
        /*0390*/ 	.word	0x00000150
        /*0394*/ 	.short	0x0100
        /*0396*/ 	.byte	0x04
	.zero		1


	//   ....[43]....
        /*0398*/ 	.word	0x00000e10
        /*039c*/ 	.word	0x000000ff
        /*03a0*/ 	.word	0x00000160
        /*03a4*/ 	.short	0x0100
        /*03a6*/ 	.byte	0x04
	.zero		1


	//   ....[44]....
        /*03a8*/ 	.word	0x00000e20
        /*03ac*/ 	.word	0x000000ff
        /*03b0*/ 	.word	0x00000158
        /*03b4*/ 	.short	0x0100
        /*03b6*/ 	.byte	0x04
	.zero		1


	//   ....[45]....
        /*03b8*/ 	.word	0x00000e30
        /*03bc*/ 	.word	0x000000ff
        /*03c0*/ 	.word	0x00000168
        /*03c4*/ 	.short	0x0100
        /*03c6*/ 	.byte	0x04
	.zero		1


	//   ....[46]....
        /*03c8*/ 	.word	0x00001a90
        /*03cc*/ 	.word	0x00000000
        /*03d0*/ 	.word	0x00000160
        /*03d4*/ 	.short	0x010a
        /*03d6*/ 	.byte	0xff
	.zero		1


	//   ....[47]....
        /*03d8*/ 	.word	0x00001ac0
        /*03dc*/ 	.word	0x00000000
        /*03e0*/ 	.word	0x00000150
        /*03e4*/ 	.short	0x0101
        /*03e6*/ 	.byte	0xff
	.zero		1


	//   ....[48]....
        /*03e8*/ 	.word	0x00001ba0
        /*03ec*/ 	.word	0x000000ff
        /*03f0*/ 	.word	0x00000068
        /*03f4*/ 	.short	0x010a
        /*03f6*/ 	.byte	0x04
	.zero		1


	//   ....[49]....
        /*03f8*/ 	.word	0x00001c20
        /*03fc*/ 	.word	0x000000ff
        /*0400*/ 	.word	0x00000068
        /*0404*/ 	.short	0x010a
        /*0406*/ 	.byte	0x21
	.zero		1


	//   ....[50]....
        /*0408*/ 	.word	0x00001db0
        /*040c*/ 	.word	0x000000ff
        /*0410*/ 	.word	0x00000068
        /*0414*/ 	.short	0x010a
        /*0416*/ 	.byte	0x08
	.zero		1


	//   ....[51]....
        /*0418*/ 	.word	0x00001ef0
        /*041c*/ 	.word	0x000000ff
        /*0420*/ 	.word	0x000000e8
        /*0424*/ 	.short	0x0101
        /*0426*/ 	.byte	0x06
	.zero		1


	//   ....[52]....
        /*0428*/ 	.word	0x00001f10
        /*042c*/ 	.word	0x000000ff
        /*0430*/ 	.word	0x00000068
        /*0434*/ 	.short	0x010a
        /*0436*/ 	.byte	0x04
	.zero		1


	//   ....[53]....
        /*0438*/ 	.word	0x00001f90
        /*043c*/ 	.word	0x000000ff
        /*0440*/ 	.word	0x00000068
        /*0444*/ 	.short	0x010a
        /*0446*/ 	.byte	0x11
	.zero		1


	//   ....[54]....
        /*0448*/ 	.word	0x00002120
        /*044c*/ 	.word	0x000000ff
        /*0450*/ 	.word	0x00000068
        /*0454*/ 	.short	0x010a
        /*0456*/ 	.byte	0x07
	.zero		1


	//   ....[55]....
        /*0458*/ 	.word	0x00002290
        /*045c*/ 	.word	0x00000003
        /*0460*/ 	.word	0x000000f0
        /*0464*/ 	.short	0x010a
        /*0466*/ 	.byte	0xff
	.zero		1


	//   ....[56]....
        /*0468*/ 	.word	0x000023e0
        /*046c*/ 	.word	0x00000000
        /*0470*/ 	.word	0x00000000
        /*0474*/ 	.short	0x0101
        /*0476*/ 	.byte	0xff
	.zero		1


	//   ....[57]....
        /*0478*/ 	.word	0x00002980
        /*047c*/ 	.word	0x000000ff
        /*0480*/ 	.word	0x00000000
        /*0484*/ 	.short	0x010a
        /*0486*/ 	.byte	0x04
	.zero		1


	//   ....[58]....
        /*0488*/ 	.word	0x00002a10
        /*048c*/ 	.word	0x000000ff
        /*0490*/ 	.word	0x00000000
        /*0494*/ 	.short	0x010a
        /*0496*/ 	.byte	0x05
	.zero		1


	//   ....[59]....
        /*0498*/ 	.word	0x00002aa0
        /*049c*/ 	.word	0x000000ff
        /*04a0*/ 	.word	0x00000000
        /*04a4*/ 	.short	0x010a
        /*04a6*/ 	.byte	0x05
	.zero		1


	//   ....[60]....
        /*04a8*/ 	.word	0x00002b30
        /*04ac*/ 	.word	0x000000ff
        /*04b0*/ 	.word	0x00000000
        /*04b4*/ 	.short	0x010a
        /*04b6*/ 	.byte	0x05
	.zero		1


	//   ....[61]....
        /*04b8*/ 	.word	0x00002bc0
        /*04bc*/ 	.word	0x000000ff
        /*04c0*/ 	.word	0x00000000
        /*04c4*/ 	.short	0x010a
        /*04c6*/ 	.byte	0x05
	.zero		1


	//   ....[62]....
        /*04c8*/ 	.word	0x00002c50
        /*04cc*/ 	.word	0x000000ff
        /*04d0*/ 	.word	0x00000000
        /*04d4*/ 	.short	0x010a
        /*04d6*/ 	.byte	0x05
	.zero		1


	//   ....[63]....
        /*04d8*/ 	.word	0x00002ce0
        /*04dc*/ 	.word	0x000000ff
        /*04e0*/ 	.word	0x00000000
        /*04e4*/ 	.short	0x010a
        /*04e6*/ 	.byte	0x05
	.zero		1


	//   ....[64]....
        /*04e8*/ 	.word	0x00002d70
        /*04ec*/ 	.word	0x000000ff
        /*04f0*/ 	.word	0x00000000
        /*04f4*/ 	.short	0x010a
        /*04f6*/ 	.byte	0x05
	.zero		1


	//   ....[65]....
        /*04f8*/ 	.word	0x00002e00
        /*04fc*/ 	.word	0x000000ff
        /*0500*/ 	.word	0x00000000
        /*0504*/ 	.short	0x010a
        /*0506*/ 	.byte	0x05
	.zero		1


	//   ....[66]....
        /*0508*/ 	.word	0x00002e90
        /*050c*/ 	.word	0x000000ff
        /*0510*/ 	.word	0x00000000
        /*0514*/ 	.short	0x010a
        /*0516*/ 	.byte	0x05
	.zero		1


	//   ....[67]....
        /*0518*/ 	.word	0x00002f20
        /*051c*/ 	.word	0x000000ff
        /*0520*/ 	.word	0x00000000
        /*0524*/ 	.short	0x010a
        /*0526*/ 	.byte	0x05
	.zero		1


	//   ....[68]....
        /*0528*/ 	.word	0x00002fb0
        /*052c*/ 	.word	0x000000ff
        /*0530*/ 	.word	0x00000000
        /*0534*/ 	.short	0x010a
        /*0536*/ 	.byte	0x05
	.zero		1


	//   ....[69]....
        /*0538*/ 	.word	0x00003050
        /*053c*/ 	.word	0x00000000
        /*0540*/ 	.word	0x00000000
        /*0544*/ 	.short	0x010a
        /*0546*/ 	.byte	0xff
	.zero		1


	//   ....[70]....
        /*0548*/ 	.word	0x00003170
        /*054c*/ 	.word	0x00000002
        /*0550*/ 	.word	0x00000150
        /*0554*/ 	.short	0x010a
        /*0556*/ 	.byte	0xff
	.zero		1


	//   ....[71]....
        /*0558*/ 	.word	0x000031e0
        /*055c*/ 	.word	0x00000002
        /*0560*/ 	.word	0x00000000
        /*0564*/ 	.short	0x0101
        /*0566*/ 	.byte	0xff
	.zero		1


	//   ....[72]....
        /*0568*/ 	.word	0x00003200
        /*056c*/ 	.word	0x000000ff
        /*0570*/ 	.word	0x00000100
        /*0574*/ 	.short	0x010a
        /*0576*/ 	.byte	0x04
	.zero		1


	//   ....[73]....
        /*0578*/ 	.word	0x00003320
        /*057c*/ 	.word	0x00000002
        /*0580*/ 	.word	0x000000f0
        /*0584*/ 	.short	0x010a
        /*0586*/ 	.byte	0xff
	.zero		1


	//   ....[74]....
        /*0588*/ 	.word	0x00003420
        /*058c*/ 	.word	0x00000002
        /*0590*/ 	.word	0x00000000
        /*0594*/ 	.short	0x0101
        /*0596*/ 	.byte	0xff
	.zero		1


	//   ....[75]....
        /*0598*/ 	.word	0x000034b0
        /*059c*/ 	.word	0x000000ff
        /*05a0*/ 	.word	0x00000100
        /*05a4*/ 	.short	0x0106
        /*05a6*/ 	.byte	0x04
	.zero		1


	//   ....[76]....
        /*05a8*/ 	.word	0x000034d0
        /*05ac*/ 	.word	0x000000ff
        /*05b0*/ 	.word	0x00000100
        /*05b4*/ 	.short	0x010a
        /*05b6*/ 	.byte	0x04
	.zero		1


	//   ....[77]....
        /*05b8*/ 	.word	0x00003560
        /*05bc*/ 	.word	0x000000ff
        /*05c0*/ 	.word	0x00000100
        /*05c4*/ 	.short	0x0106
        /*05c6*/ 	.byte	0x07
	.zero		1


	//   ....[78]....
        /*05c8*/ 	.word	0x000035a0
        /*05cc*/ 	.word	0x00000000
        /*05d0*/ 	.word	0x00000100
        /*05d4*/ 	.short	0x010a
        /*05d6*/ 	.byte	0xff
	.zero		1


	//   ....[79]....
        /*05d8*/ 	.word	0x00003af0
        /*05dc*/ 	.word	0x00000000
        /*05e0*/ 	.word	0x000000f0
        /*05e4*/ 	.short	0x010a
        /*05e6*/ 	.byte	0xff
	.zero		1


	//   ....[80]....
        /*05e8*/ 	.word	0x00003bf0
        /*05ec*/ 	.word	0x00000003
        /*05f0*/ 	.word	0x00000000
        /*05f4*/ 	.short	0x0101
        /*05f6*/ 	.byte	0xff
	.zero		1


	//   ....[81]....
        /*05f8*/ 	.word	0x00003c00
        /*05fc*/ 	.word	0x000000ff
        /*0600*/ 	.word	0x00000000
        /*0604*/ 	.short	0x010a
        /*0606*/ 	.byte	0x04
	.zero		1


	//   ....[82]....
        /*0608*/ 	.word	0x00003c80
        /*060c*/ 	.word	0x000000ff
        /*0610*/ 	.word	0x00000130
        /*0614*/ 	.short	0x010a
        /*0616*/ 	.byte	0x1f
	.zero		1


	//   ....[83]....
        /*0618*/ 	.word	0x00003d60
        /*061c*/ 	.word	0x000000ff
        /*0620*/ 	.word	0x00000000
        /*0624*/ 	.short	0x010a
        /*0626*/ 	.byte	0x05
	.zero		1


	//   ....[84]....
        /*0628*/ 	.word	0x00003ea0
        /*062c*/ 	.word	0x000000ff
        /*0630*/ 	.word	0x00000000
        /*0634*/ 	.short	0x010a
        /*0636*/ 	.byte	0x04
	.zero		1


	//   ....[85]....
        /*0638*/ 	.word	0x00004130
        /*063c*/ 	.word	0x000000ff
        /*0640*/ 	.word	0x00000000
        /*0644*/ 	.short	0x010a
        /*0646*/ 	.byte	0x04
	.zero		1


	//   ....[86]....
        /*0648*/ 	.word	0x000041c0
        /*064c*/ 	.word	0x000000ff
        /*0650*/ 	.word	0x00000000
        /*0654*/ 	.short	0x010a
        /*0656*/ 	.byte	0x05
	.zero		1


	//   ....[87]....
        /*0658*/ 	.word	0x00004250
        /*065c*/ 	.word	0x000000ff
        /*0660*/ 	.word	0x00000000
        /*0664*/ 	.short	0x010a
        /*0666*/ 	.byte	0x05
	.zero		1


	//   ....[88]....
        /*0668*/ 	.word	0x000042e0
        /*066c*/ 	.word	0x000000ff
        /*0670*/ 	.word	0x00000000
        /*0674*/ 	.short	0x010a
        /*0676*/ 	.byte	0x04
	.zero		1


	//   ....[89]....
        /*0678*/ 	.word	0x00004780
        /*067c*/ 	.word	0x00000007
        /*0680*/ 	.word	0x000000f0
        /*0684*/ 	.short	0x010a
        /*0686*/ 	.byte	0xff
	.zero		1


	//   ....[90]....
        /*0688*/ 	.word	0x000048f0
        /*068c*/ 	.word	0x00000000
        /*0690*/ 	.word	0x00000000
        /*0694*/ 	.short	0x0101
        /*0696*/ 	.byte	0xff
	.zero		1


	//   ....[91]....
        /*0698*/ 	.word	0x00004d60
        /*069c*/ 	.word	0x000000ff
        /*06a0*/ 	.word	0x000000e8
        /*06a4*/ 	.short	0x010a
        /*06a6*/ 	.byte	0x11
	.zero		1


	//   ....[92]....
        /*06a8*/ 	.word	0x00004ee0
        /*06ac*/ 	.word	0x000000ff
        /*06b0*/ 	.word	0x000000d8
        /*06b4*/ 	.short	0x010a
        /*06b6*/ 	.byte	0x11
	.zero		1


	//   ....[93]....
        /*06b8*/ 	.word	0x000050f0
        /*06bc*/ 	.word	0x000000ff
        /*06c0*/ 	.word	0x000000d0
        /*06c4*/ 	.short	0x010b
        /*06c6*/ 	.byte	0x11
	.zero		1


	//   ....[94]....
        /*06c8*/ 	.word	0x00005100
        /*06cc*/ 	.word	0x000000ff
        /*06d0*/ 	.word	0x00000000
        /*06d4*/ 	.short	0x0101
        /*06d6*/ 	.byte	0x30
	.zero		1


	//   ....[95]....
        /*06d8*/ 	.word	0x00005140
        /*06dc*/ 	.word	0x00000000
        /*06e0*/ 	.word	0x000000d8
        /*06e4*/ 	.short	0x010a
        /*06e6*/ 	.byte	0xff
	.zero		1


	//   ....[96]....
        /*06e8*/ 	.word	0x00005480
        /*06ec*/ 	.word	0x00000003
        /*06f0*/ 	.word	0x000000f0
        /*06f4*/ 	.short	0x010a
        /*06f6*/ 	.byte	0xff
	.zero		1


	//   ....[97]....
        /*06f8*/ 	.word	0x00005600
        /*06fc*/ 	.word	0x00000000
        /*0700*/ 	.word	0x00000000
        /*0704*/ 	.short	0x0101
        /*0706*/ 	.byte	0xff
	.zero		1


	//   ....[98]....
        /*0708*/ 	.word	0x00006060
        /*070c*/ 	.word	0x000000ff
        /*0710*/ 	.word	0x000000d0
        /*0714*/ 	.short	0x010a
        /*0716*/ 	.byte	0x2c
	.zero		1


	//   ....[99]....
        /*0718*/ 	.word	0x00006070
        /*071c*/ 	.word	0x00000016
        /*0720*/ 	.word	0x00000110
        /*0724*/ 	.short	0x010a
        /*0726*/ 	.byte	0xff
	.zero		1


	//   ....[100]....
        /*0728*/ 	.word	0x00006220
        /*072c*/ 	.word	0x000000ff
        /*0730*/ 	.word	0x000000d0
        /*0734*/ 	.short	0x010a
        /*0736*/ 	.byte	0x2c
	.zero		1


	//   ....[101]....
        /*0738*/ 	.word	0x00006300
        /*073c*/ 	.word	0x000000ff
        /*0740*/ 	.word	0x00000000
        /*0744*/ 	.short	0x0101
        /*0746*/ 	.byte	0x04
	.zero		1


	//   ....[102]....
        /*0748*/ 	.word	0x00006360
        /*074c*/ 	.word	0x00000016
        /*0750*/ 	.word	0x00000110
        /*0754*/ 	.short	0x010a
        /*0756*/ 	.byte	0xff
	.zero		1


	//   ....[103]....
        /*0758*/ 	.word	0x000066d0
        /*075c*/ 	.word	0x000000ff
        /*0760*/ 	.word	0x00000000
        /*0764*/ 	.short	0x0101
        /*0766*/ 	.byte	0x04
	.zero		1


	//   ....[104]....
        /*0768*/ 	.word	0x00006fb0
        /*076c*/ 	.word	0x00000000
        /*0770*/ 	.word	0x00000160
        /*0774*/ 	.short	0x010a
        /*0776*/ 	.byte	0xff
	.zero		1


	//   ....[105]....
        /*0778*/ 	.word	0x00007010
        /*077c*/ 	.word	0x00000000
        /*0780*/ 	.word	0x00000068
        /*0784*/ 	.short	0x010a
        /*0786*/ 	.byte	0xff
	.zero		1


	//   ....[106]....
        /*0788*/ 	.word	0x00007070
        /*078c*/ 	.word	0x00000000
        /*0790*/ 	.word	0x00000068
        /*0794*/ 	.short	0x010a
        /*0796*/ 	.byte	0xff
	.zero		1


	//   ....[107]....
        /*0798*/ 	.word	0x000070c0
        /*079c*/ 	.word	0x00000003
        /*07a0*/ 	.word	0x000000f0
        /*07a4*/ 	.short	0x010a
        /*07a6*/ 	.byte	0xff
	.zero		1


	//   ....[108]....
        /*07a8*/ 	.word	0x00007120
        /*07ac*/ 	.word	0x00000000
        /*07b0*/ 	.word	0x00000000
        /*07b4*/ 	.short	0x010a
        /*07b6*/ 	.byte	0xff
	.zero		1


	//   ....[109]....
        /*07b8*/ 	.word	0x00007180
        /*07bc*/ 	.word	0x00000000
        /*07c0*/ 	.word	0x00000000
        /*07c4*/ 	.short	0x010a
        /*07c6*/ 	.byte	0xff
	.zero		1


	//   ....[110]....
        /*07c8*/ 	.word	0x000071e0
        /*07cc*/ 	.word	0x00000000
        /*07d0*/ 	.word	0x00000000
        /*07d4*/ 	.short	0x010a
        /*07d6*/ 	.byte	0xff
	.zero		1


	//   ....[111]....
        /*07d8*/ 	.word	0x00007240
        /*07dc*/ 	.word	0x00000000
        /*07e0*/ 	.word	0x00000000
        /*07e4*/ 	.short	0x010a
        /*07e6*/ 	.byte	0xff
	.zero		1


	//   ....[112]....
        /*07e8*/ 	.word	0x000072a0
        /*07ec*/ 	.word	0x00000000
        /*07f0*/ 	.word	0x00000000
        /*07f4*/ 	.short	0x010a
        /*07f6*/ 	.byte	0xff
	.zero		1


	//   ....[113]....
        /*07f8*/ 	.word	0x00007300
        /*07fc*/ 	.word	0x00000000
        /*0800*/ 	.word	0x00000000
        /*0804*/ 	.short	0x010a
        /*0806*/ 	.byte	0xff
	.zero		1


	//   ....[114]....
        /*0808*/ 	.word	0x00007360
        /*080c*/ 	.word	0x00000000
        /*0810*/ 	.word	0x00000000
        /*0814*/ 	.short	0x010a
        /*0816*/ 	.byte	0xff
	.zero		1


	//   ....[115]....
        /*0818*/ 	.word	0x000073c0
        /*081c*/ 	.word	0x00000000
        /*0820*/ 	.word	0x00000000
        /*0824*/ 	.short	0x010a
        /*0826*/ 	.byte	0xff
	.zero		1


	//   ....[116]....
        /*0828*/ 	.word	0x00007420
        /*082c*/ 	.word	0x00000000
        /*0830*/ 	.word	0x00000000
        /*0834*/ 	.short	0x010a
        /*0836*/ 	.byte	0xff
	.zero		1


	//   ....[117]....
        /*0838*/ 	.word	0x00007480
        /*083c*/ 	.word	0x00000000
        /*0840*/ 	.word	0x00000000
        /*0844*/ 	.short	0x010a
        /*0846*/ 	.byte	0xff
	.zero		1


	//   ....[118]....
        /*0848*/ 	.word	0x000074e0
        /*084c*/ 	.word	0x00000000
        /*0850*/ 	.word	0x00000000
        /*0854*/ 	.short	0x010a
        /*0856*/ 	.byte	0xff
	.zero		1


	//   ....[119]....
        /*0858*/ 	.word	0x00007540
        /*085c*/ 	.word	0x00000000
        /*0860*/ 	.word	0x00000000
        /*0864*/ 	.short	0x010a
        /*0866*/ 	.byte	0xff
	.zero		1


	//   ....[120]....
        /*0868*/ 	.word	0x00007590
        /*086c*/ 	.word	0x00000002
        /*0870*/ 	.word	0x00000150
        /*0874*/ 	.short	0x010a
        /*0876*/ 	.byte	0xff
	.zero		1


	//   ....[121]....
        /*0878*/ 	.word	0x000075f0
        /*087c*/ 	.word	0x00000002
        /*0880*/ 	.word	0x00000100
        /*0884*/ 	.short	0x010a
        /*0886*/ 	.byte	0xff
	.zero		1


	//   ....[122]....
        /*0888*/ 	.word	0x00007640
        /*088c*/ 	.word	0x00000002
        /*0890*/ 	.word	0x000000f0
        /*0894*/ 	.short	0x010a
        /*0896*/ 	.byte	0xff
	.zero		1


	//   ....[123]....
        /*0898*/ 	.word	0x000076a0
        /*089c*/ 	.word	0x00000000
        /*08a0*/ 	.word	0x00000100
        /*08a4*/ 	.short	0x010a
        /*08a6*/ 	.byte	0xff
	.zero		1


	//   ....[124]....
        /*08a8*/ 	.word	0x000076f0
        /*08ac*/ 	.word	0x00000000
        /*08b0*/ 	.word	0x000000f0
        /*08b4*/ 	.short	0x010a
        /*08b6*/ 	.byte	0xff
	.zero		1


	//   ....[125]....
        /*08b8*/ 	.word	0x00007750
        /*08bc*/ 	.word	0x00000002
        /*08c0*/ 	.word	0x00000130
        /*08c4*/ 	.short	0x010a
        /*08c6*/ 	.byte	0xff
	.zero		1


	//   ....[126]....
        /*08c8*/ 	.word	0x000077b0
        /*08cc*/ 	.word	0x00000000
        /*08d0*/ 	.word	0x00000000
        /*08d4*/ 	.short	0x010a
        /*08d6*/ 	.byte	0xff
	.zero		1


	//   ....[127]....
        /*08d8*/ 	.word	0x00007810
        /*08dc*/ 	.word	0x00000000
        /*08e0*/ 	.word	0x00000000
        /*08e4*/ 	.short	0x010a
        /*08e6*/ 	.byte	0xff
	.zero		1


	//   ....[128]....
        /*08e8*/ 	.word	0x00007870
        /*08ec*/ 	.word	0x00000000
        /*08f0*/ 	.word	0x00000000
        /*08f4*/ 	.short	0x010a
        /*08f6*/ 	.byte	0xff
	.zero		1


	//   ....[129]....
        /*08f8*/ 	.word	0x000078d0
        /*08fc*/ 	.word	0x00000000
        /*0900*/ 	.word	0x00000000
        /*0904*/ 	.short	0x010a
        /*0906*/ 	.byte	0xff
	.zero		1


	//   ....[130]....
        /*0908*/ 	.word	0x00007930
        /*090c*/ 	.word	0x00000000
        /*0910*/ 	.word	0x00000000
        /*0914*/ 	.short	0x010a
        /*0916*/ 	.byte	0xff
	.zero		1


	//   ....[131]....
        /*0918*/ 	.word	0x00007980
        /*091c*/ 	.word	0x00000007
        /*0920*/ 	.word	0x000000f0
        /*0924*/ 	.short	0x010a
        /*0926*/ 	.byte	0xff
	.zero		1


	//   ....[132]....
        /*0928*/ 	.word	0x000079e0
        /*092c*/ 	.word	0x00000000
        /*0930*/ 	.word	0x000000e8
        /*0934*/ 	.short	0x010a
        /*0936*/ 	.byte	0xff
	.zero		1


	//   ....[133]....
        /*0938*/ 	.word	0x00007a40
        /*093c*/ 	.word	0x00000000
        /*0940*/ 	.word	0x000000d8
        /*0944*/ 	.short	0x010a
        /*0946*/ 	.byte	0xff
	.zero		1


	//   ....[134]....
        /*0948*/ 	.word	0x00007a90
        /*094c*/ 	.word	0x00000003
        /*0950*/ 	.word	0x000000f0
        /*0954*/ 	.short	0x010a
        /*0956*/ 	.byte	0xff
	.zero		1


	//   ....[135]....
        /*0958*/ 	.word	0x00007af0
        /*095c*/ 	.word	0x00000000
        /*0960*/ 	.word	0x000000d0
        /*0964*/ 	.short	0x010a
        /*0966*/ 	.byte	0xff
	.zero		1


	//   ....[136]....
        /*0968*/ 	.word	0x00007b40
        /*096c*/ 	.word	0x00000016
        /*0970*/ 	.word	0x00000110
        /*0974*/ 	.short	0x010a
        /*0976*/ 	.byte	0xff
	.zero		1


	//----- nvinfo : EIATTR_NUM_MBARRIERS
	.align		4
.L_47:
        /*0978*/ 	.byte	0x03, 0x38
        /*097a*/ 	.short	0x002e


	//----- nvinfo : EIATTR_EXIT_INSTR_OFFSETS
	.align		4
        /*097c*/ 	.byte	0x04, 0x1c
        /*097e*/ 	.short	(.L_49 - .L_48)


	//   ....[0]....
.L_48:
        /*0980*/ 	.word	0x00003080


	//   ....[1]....
        /*0984*/ 	.word	0x00003570


	//   ....[2]....
        /*0988*/ 	.word	0x000035d0


	//   ....[3]....
        /*098c*/ 	.word	0x00004540


	//   ....[4]....
        /*0990*/ 	.word	0x00005170


	//   ....[5]....
        /*0994*/ 	.word	0x000051b0


	//   ....[6]....
        /*0998*/ 	.word	0x00006fa0


	//----- nvinfo : EIATTR_MAX_THREADS
	.align		4
.L_49:
        /*099c*/ 	.byte	0x04, 0x05
        /*099e*/ 	.short	(.L_51 - .L_50)
.L_50:
        /*09a0*/ 	.word	0x00000100
        /*09a4*/ 	.word	0x00000001
        /*09a8*/ 	.word	0x00000001


	//----- nvinfo : EIATTR_CRS_STACK_SIZE
	.align		4
.L_51:
        /*09ac*/ 	.byte	0x04, 0x1e
        /*09ae*/ 	.short	(.L_53 - .L_52)
.L_52:
        /*09b0*/ 	.word	0x00000000


	//----- nvinfo : EIATTR_CBANK_PARAM_SIZE
	.align		4
.L_53:
        /*09b4*/ 	.byte	0x03, 0x19
        /*09b6*/ 	.short	0x0800


	//----- nvinfo : EIATTR_PARAM_CBANK
	.align		4
        /*09b8*/ 	.byte	0x04, 0x0a
        /*09ba*/ 	.short	(.L_55 - .L_54)
	.align		4
.L_54:
        /*09bc*/ 	.word	index@(.nv.constant0._ZN7cutlass13device_kernelINS_4gemm6kernel13GemmUniversalIN4cute5tupleIJiiiiEEENS1_10collective13CollectiveMmaINS1_35MainloopSm100TmaUmmaWarpSpecializedILi13ELi2ELi4ENS5_IJNS4_1CILi2EEESB_NSA_ILi1EEEEEEEENS5_IJNSA_ILi64EEESF_NSA_ILi128EEEEEENS_12float_e5m2_tENS5_IJlSC_lEEESI_SJ_NS4_8TiledMMAINS4_8MMA_AtomIJNS4_10MMA_TraitsINS4_19SM100_MMA_F8F6F4_SSEJSI_SI_fSF_SF_NS4_17integral_constantINS4_4UMMA5MajorELSQ_0EEESR_NSO_INSP_7ScaleInELSS_0EEEST_EEEEEENS4_6LayoutINS5_IJSC_SC_SC_EEENS5_IJNSA_ILi0EEESY_SY_EEEEENS5_IJNS4_10UnderscoreES11_S11_EEEEENS4_23SM90_TMA_LOAD_MULTICASTENS4_14ComposedLayoutINS4_7SwizzleILi3ELi4ELi3EEENS4_18smem_ptr_flag_bitsILi8EEENSW_INS5_IJNSA_ILi8EEESG_EEENS5_IJSG_SC_EEEEEEEvNS4_8identityES14_S1E_vS1F_EENS_8epilogue10collective18CollectiveEpilogueINS1H_23Sm100TmaWarpSpecializedILi1ELi1ELi32ELb0ELb0EEEJSH_NS5_IJNSW_ISF_SC_EES1M_EEESI_SJ_SI_SJ_NS1H_6fusion15FusionCallbacksIS1L_NS1O_17LinearCombinationISI_fSI_fLNS_15FloatRoundStyleE2EEESH_S1N_JEEENS4_5SM1004TMEM4LOAD26SM100_TMEM_LOAD_16dp32b32xENS4_13SM90_TMA_LOADENS15_INS16_ILi2ELi4ELi3EEES19_NSW_INS5_IJS1A_SF_EEENS5_IJSF_SC_EEEEEEENS4_39AutoVectorizingCopyWithAssumedAlignmentILi128EEENS4_14SM90_TMA_STOREES23_S25_S25_EEEvvEEEEvNT_6ParamsE)
        /*09c0*/ 	.short	0x0380
        /*09c2*/ 	.short	0x0800


	//----- nvinfo : EIATTR_SW_WAR
	.align		4
.L_55:
        /*09c4*/ 	.byte	0x04, 0x36
        /*09c6*/ 	.short	(.L_57 - .L_56)
.L_56:
        /*09c8*/ 	.word	0x00000008
.L_57:


//--------------------- .nv.callgraph             --------------------------
	.section	.nv.callgraph,"",@"SHT_CUDA_CALLGRAPH"
	.align	4
	.sectionentsize	8
	.align		4
        /*0000*/ 	.word	0x00000000
	.align		4
        /*0004*/ 	.word	0xffffffff
	.align		4
        /*0008*/ 	.word	index@(_ZN7cutlass13device_kernelINS_4gemm6kernel13GemmUniversalIN4cute5tupleIJiiiiEEENS1_10collective13CollectiveMmaINS1_35MainloopSm100TmaUmmaWarpSpecializedILi13ELi2ELi4ENS5_IJNS4_1CILi2EEESB_NSA_ILi1EEEEEEEENS5_IJNSA_ILi64EEESF_NSA_ILi128EEEEEENS_12float_e5m2_tENS5_IJlSC_lEEESI_SJ_NS4_8TiledMMAINS4_8MMA_AtomIJNS4_10MMA_TraitsINS4_19SM100_MMA_F8F6F4_SSEJSI_SI_fSF_SF_NS4_17integral_constantINS4_4UMMA5MajorELSQ_0EEESR_NSO_INSP_7ScaleInELSS_0EEEST_EEEEEENS4_6LayoutINS5_IJSC_SC_SC_EEENS5_IJNSA_ILi0EEESY_SY_EEEEENS5_IJNS4_10UnderscoreES11_S11_EEEEENS4_23SM90_TMA_LOAD_MULTICASTENS4_14ComposedLayoutINS4_7SwizzleILi3ELi4ELi3EEENS4_18smem_ptr_flag_bitsILi8EEENSW_INS5_IJNSA_ILi8EEESG_EEENS5_IJSG_SC_EEEEEEEvNS4_8identityES14_S1E_vS1F_EENS_8epilogue10collective18CollectiveEpilogueINS1H_23Sm100TmaWarpSpecializedILi1ELi1ELi32ELb0ELb0EEEJSH_NS5_IJNSW_ISF_SC_EES1M_EEESI_SJ_SI_SJ_NS1H_6fusion15FusionCallbacksIS1L_NS1O_17LinearCombinationISI_fSI_fLNS_15FloatRoundStyleE2EEESH_S1N_JEEENS4_5SM1004TMEM4LOAD26SM100_TMEM_LOAD_16dp32b32xENS4_13SM90_TMA_LOADENS15_INS16_ILi2ELi4ELi3EEES19_NSW_INS5_IJS1A_SF_EEENS5_IJSF_SC_EEEEEEENS4_39AutoVectorizingCopyWithAssumedAlignmentILi128EEENS4_14SM90_TMA_STOREES23_S25_S25_EEEvvEEEEvNT_6ParamsE)
	.align		4
        /*000c*/ 	.word	index@(__assertfail)
	.align		4
        /*0010*/ 	.word	0x00000000
	.align		4
        /*0014*/ 	.word	0xfffffffe
	.align		4
        /*0018*/ 	.word	0x00000000
	.align		4
        /*001c*/ 	.word	0xfffffffd
	.align		4
        /*0020*/ 	.word	0x00000000
	.align		4
        /*0024*/ 	.word	0xfffffffc


//--------------------- .nv.constant4             --------------------------
	.section	.nv.constant4,"a",@progbits
	.align	8
	.align		8
.nv.constant4:
        /*0000*/ 	.dword	__assertfail
	.align		8
        /*0008*/ 	.dword	__unnamed_1
	.align		8
        /*0010*/ 	.dword	__unnamed_2
	.align		8
        /*0018*/ 	.dword	_ZN39_INTERNAL_c8720d57_4_k_cu_594e3a32_93954cuda3std3__45__cpo5beginE
	.align		8
        /*0020*/ 	.dword	_ZN39_INTERNAL_c8720d57_4_k_cu_594e3a32_93954cuda3std3__45__cpo3endE
	.align		8
        /*0028*/ 	.dword	_ZN39_INTERNAL_c8720d57_4_k_cu_594e3a32_93954cuda3std3__45__cpo6cbeginE
	.align		8
        /*0030*/ 	.dword	_ZN39_INTERNAL_c8720d57_4_k_cu_594e3a32_93954cuda3std3__45__cpo4cendE
	.align		8
        /*0038*/ 	.dword	_ZN39_INTERNAL_c8720d57_4_k_cu_594e3a32_93954cuda3std3__441_GLOBAL__N__c8720d57_4_k_cu_594e3a32_93956ignoreE
	.align		8
        /*0040*/ 	.dword	_ZN39_INTERNAL_c8720d57_4_k_cu_594e3a32_93954cuda3std3__419piecewise_constructE
	.align		8
        /*0048*/ 	.dword	_ZN39_INTERNAL_c8720d57_4_k_cu_594e3a32_93954cuda3std3__48in_placeE
	.align		8
        /*0050*/ 	.dword	_ZN39_INTERNAL_c8720d57_4_k_cu_594e3a32_93954cuda3std6ranges3__45__cpo4swapE
	.align		8
        /*0058*/ 	.dword	_ZN39_INTERNAL_c8720d57_4_k_cu_594e3a32_93954cuda3std6ranges3__45__cpo9iter_moveE
	.align		8
        /*0060*/ 	.dword	_ZN39_INTERNAL_c8720d57_4_k_cu_594e3a32_93954cute7productE
	.align		8
        /*0068*/ 	.dword	_ZN39_INTERNAL_c8720d57_4_k_cu_594e3a32_93954cute1_E
	.align		8
        /*0070*/ 	.dword	$str$25
	.align		8
        /*0078*/ 	.dword	$str$26
	.align		8
        /*0080*/ 	.dword	$str$27
	.align		8
        /*0088*/ 	.dword	$str$28


//--------------------- .text._ZN7cutlass13device_kernelINS_4gemm6kernel13GemmUniversalIN4cute5tupleIJiiiiEEENS1_10collective13CollectiveMmaINS1_35MainloopSm100TmaUmmaWarpSpecializedILi13ELi2ELi4ENS5_IJNS4_1CILi2EEESB_NSA_ILi1EEEEEEEENS5_IJNSA_ILi64EEESF_NSA_ILi128EEEEEENS_12float_e5m2_tENS5_IJlSC_lEEESI_SJ_NS4_8TiledMMAINS4_8MMA_AtomIJNS4_10MMA_TraitsINS4_19SM100_MMA_F8F6F4_SSEJSI_SI_fSF_SF_NS4_17integral_constantINS4_4UMMA5MajorELSQ_0EEESR_NSO_INSP_7ScaleInELSS_0EEEST_EEEEEENS4_6LayoutINS5_IJSC_SC_SC_EEENS5_IJNSA_ILi0EEESY_SY_EEEEENS5_IJNS4_10UnderscoreES11_S11_EEEEENS4_23SM90_TMA_LOAD_MULTICASTENS4_14ComposedLayoutINS4_7SwizzleILi3ELi4ELi3EEENS4_18smem_ptr_flag_bitsILi8EEENSW_INS5_IJNSA_ILi8EEESG_EEENS5_IJSG_SC_EEEEEEEvNS4_8identityES14_S1E_vS1F_EENS_8epilogue10collective18CollectiveEpilogueINS1H_23Sm100TmaWarpSpecializedILi1ELi1ELi32ELb0ELb0EEEJSH_NS5_IJNSW_ISF_SC_EES1M_EEESI_SJ_SI_SJ_NS1H_6fusion15FusionCallbacksIS1L_NS1O_17LinearCombinationISI_fSI_fLNS_15FloatRoundStyleE2EEESH_S1N_JEEENS4_5SM1004TMEM4LOAD26SM100_TMEM_LOAD_16dp32b32xENS4_13SM90_TMA_LOADENS15_INS16_ILi2ELi4ELi3EEES19_NSW_INS5_IJS1A_SF_EEENS5_IJSF_SC_EEEEEEENS4_39AutoVectorizingCopyWithAssumedAlignmentILi128EEENS4_14SM90_TMA_STOREES23_S25_S25_EEEvvEEEEvNT_6ParamsE --------------------------
	.section	.text._ZN7cutlass13device_kernelINS_4gemm6kernel13GemmUniversalIN4cute5tupleIJiiiiEEENS1_10collective13CollectiveMmaINS1_35MainloopSm100TmaUmmaWarpSpecializedILi13ELi2ELi4ENS5_IJNS4_1CILi2EEESB_NSA_ILi1EEEEEEEENS5_IJNSA_ILi64EEESF_NSA_ILi128EEEEEENS_12float_e5m2_tENS5_IJlSC_lEEESI_SJ_NS4_8TiledMMAINS4_8MMA_AtomIJNS4_10MMA_TraitsINS4_19SM100_MMA_F8F6F4_SSEJSI_SI_fSF_SF_NS4_17integral_constantINS4_4UMMA5MajorELSQ_0EEESR_NSO_INSP_7ScaleInELSS_0EEEST_EEEEEENS4_6LayoutINS5_IJSC_SC_SC_EEENS5_IJNSA_ILi0EEESY_SY_EEEEENS5_IJNS4_10UnderscoreES11_S11_EEEEENS4_23SM90_TMA_LOAD_MULTICASTENS4_14ComposedLayoutINS4_7SwizzleILi3ELi4ELi3EEENS4_18smem_ptr_flag_bitsILi8EEENSW_INS5_IJNSA_ILi8EEESG_EEENS5_IJSG_SC_EEEEEEEvNS4_8identityES14_S1E_vS1F_EENS_8epilogue10collective18CollectiveEpilogueINS1H_23Sm100TmaWarpSpecializedILi1ELi1ELi32ELb0ELb0EEEJSH_NS5_IJNSW_ISF_SC_EES1M_EEESI_SJ_SI_SJ_NS1H_6fusion15FusionCallbacksIS1L_NS1O_17LinearCombinationISI_fSI_fLNS_15FloatRoundStyleE2EEESH_S1N_JEEENS4_5SM1004TMEM4LOAD26SM100_TMEM_LOAD_16dp32b32xENS4_13SM90_TMA_LOADENS15_INS16_ILi2ELi4ELi3EEES19_NSW_INS5_IJS1A_SF_EEENS5_IJSF_SC_EEEEEEENS4_39AutoVectorizingCopyWithAssumedAlignmentILi128EEENS4_14SM90_TMA_STOREES23_S25_S25_EEEvvEEEEvNT_6ParamsE,"ax",@progbits
	.align	128
.text._ZN7cutlass13device_kernelINS_4gemm6kernel13GemmUniversalIN4cute5tupleIJiiiiEEENS1_10collective13CollectiveMmaINS1_35MainloopSm100TmaUmmaWarpSpecializedILi13ELi2ELi4ENS5_IJNS4_1CILi2EEESB_NSA_ILi1EEEEEEEENS5_IJNSA_ILi64EEESF_NSA_ILi128EEEEEENS_12float_e5m2_tENS5_IJlSC_lEEESI_SJ_NS4_8TiledMMAINS4_8MMA_AtomIJNS4_10MMA_TraitsINS4_19SM100_MMA_F8F6F4_SSEJSI_SI_fSF_SF_NS4_17integral_constantINS4_4UMMA5MajorELSQ_0EEESR_NSO_INSP_7ScaleInELSS_0EEEST_EEEEEENS4_6LayoutINS5_IJSC_SC_SC_EEENS5_IJNSA_ILi0EEESY_SY_EEEEENS5_IJNS4_10UnderscoreES11_S11_EEEEENS4_23SM90_TMA_LOAD_MULTICASTENS4_14ComposedLayoutINS4_7SwizzleILi3ELi4ELi3EEENS4_18smem_ptr_flag_bitsILi8EEENSW_INS5_IJNSA_ILi8EEESG_EEENS5_IJSG_SC_EEEEEEEvNS4_8identityES14_S1E_vS1F_EENS_8epilogue10collective18CollectiveEpilogueINS1H_23Sm100TmaWarpSpecializedILi1ELi1ELi32ELb0ELb0EEEJSH_NS5_IJNSW_ISF_SC_EES1M_EEESI_SJ_SI_SJ_NS1H_6fusion15FusionCallbacksIS1L_NS1O_17LinearCombinationISI_fSI_fLNS_15FloatRoundStyleE2EEESH_S1N_JEEENS4_5SM1004TMEM4LOAD26SM100_TMEM_LOAD_16dp32b32xENS4_13SM90_TMA_LOADENS15_INS16_ILi2ELi4ELi3EEES19_NSW_INS5_IJS1A_SF_EEENS5_IJSF_SC_EEEEEEENS4_39AutoVectorizingCopyWithAssumedAlignmentILi128EEENS4_14SM90_TMA_STOREES23_S25_S25_EEEvvEEEEvNT_6ParamsE:
        .type           _ZN7cutlass13device_kernelINS_4gemm6kernel13GemmUniversalIN4cute5tupleIJiiiiEEENS1_10collective13CollectiveMmaINS1_35MainloopSm100TmaUmmaWarpSpecializedILi13ELi2ELi4ENS5_IJNS4_1CILi2EEESB_NSA_ILi1EEEEEEEENS5_IJNSA_ILi64EEESF_NSA_ILi128EEEEEENS_12float_e5m2_tENS5_IJlSC_lEEESI_SJ_NS4_8TiledMMAINS4_8MMA_AtomIJNS4_10MMA_TraitsINS4_19SM100_MMA_F8F6F4_SSEJSI_SI_fSF_SF_NS4_17integral_constantINS4_4UMMA5MajorELSQ_0EEESR_NSO_INSP_7ScaleInELSS_0EEEST_EEEEEENS4_6LayoutINS5_IJSC_SC_SC_EEENS5_IJNSA_ILi0EEESY_SY_EEEEENS5_IJNS4_10UnderscoreES11_S11_EEEEENS4_23SM90_TMA_LOAD_MULTICASTENS4_14ComposedLayoutINS4_7SwizzleILi3ELi4ELi3EEENS4_18smem_ptr_flag_bitsILi8EEENSW_INS5_IJNSA_ILi8EEESG_EEENS5_IJSG_SC_EEEEEEEvNS4_8identityES14_S1E_vS1F_EENS_8epilogue10collective18CollectiveEpilogueINS1H_23Sm100TmaWarpSpecializedILi1ELi1ELi32ELb0ELb0EEEJSH_NS5_IJNSW_ISF_SC_EES1M_EEESI_SJ_SI_SJ_NS1H_6fusion15FusionCallbacksIS1L_NS1O_17LinearCombinationISI_fSI_fLNS_15FloatRoundStyleE2EEESH_S1N_JEEENS4_5SM1004TMEM4LOAD26SM100_TMEM_LOAD_16dp32b32xENS4_13SM90_TMA_LOADENS15_INS16_ILi2ELi4ELi3EEES19_NSW_INS5_IJS1A_SF_EEENS5_IJSF_SC_EEEEEEENS4_39AutoVectorizingCopyWithAssumedAlignmentILi128EEENS4_14SM90_TMA_STOREES23_S25_S25_EEEvvEEEEvNT_6ParamsE,@function
        .size           _ZN7cutlass13device_kernelINS_4gemm6kernel13GemmUniversalIN4cute5tupleIJiiiiEEENS1_10collective13CollectiveMmaINS1_35MainloopSm100TmaUmmaWarpSpecializedILi13ELi2ELi4ENS5_IJNS4_1CILi2EEESB_NSA_ILi1EEEEEEEENS5_IJNSA_ILi64EEESF_NSA_ILi128EEEEEENS_12float_e5m2_tENS5_IJlSC_lEEESI_SJ_NS4_8TiledMMAINS4_8MMA_AtomIJNS4_10MMA_TraitsINS4_19SM100_MMA_F8F6F4_SSEJSI_SI_fSF_SF_NS4_17integral_constantINS4_4UMMA5MajorELSQ_0EEESR_NSO_INSP_7ScaleInELSS_0EEEST_EEEEEENS4_6LayoutINS5_IJSC_SC_SC_EEENS5_IJNSA_ILi0EEESY_SY_EEEEENS5_IJNS4_10UnderscoreES11_S11_EEEEENS4_23SM90_TMA_LOAD_MULTICASTENS4_14ComposedLayoutINS4_7SwizzleILi3ELi4ELi3EEENS4_18smem_ptr_flag_bitsILi8EEENSW_INS5_IJNSA_ILi8EEESG_EEENS5_IJSG_SC_EEEEEEEvNS4_8identityES14_S1E_vS1F_EENS_8epilogue10collective18CollectiveEpilogueINS1H_23Sm100TmaWarpSpecializedILi1ELi1ELi32ELb0ELb0EEEJSH_NS5_IJNSW_ISF_SC_EES1M_EEESI_SJ_SI_SJ_NS1H_6fusion15FusionCallbacksIS1L_NS1O_17LinearCombinationISI_fSI_fLNS_15FloatRoundStyleE2EEESH_S1N_JEEENS4_5SM1004TMEM4LOAD26SM100_TMEM_LOAD_16dp32b32xENS4_13SM90_TMA_LOADENS15_INS16_ILi2ELi4ELi3EEES19_NSW_INS5_IJS1A_SF_EEENS5_IJSF_SC_EEEEEEENS4_39AutoVectorizingCopyWithAssumedAlignmentILi128EEENS4_14SM90_TMA_STOREES23_S25_S25_EEEvvEEEEvNT_6ParamsE,(.L_x_163 - _ZN7cutlass13device_kernelINS_4gemm6kernel13GemmUniversalIN4cute5tupleIJiiiiEEENS1_10collective13CollectiveMmaINS1_35MainloopSm100TmaUmmaWarpSpecializedILi13ELi2ELi4ENS5_IJNS4_1CILi2EEESB_NSA_ILi1EEEEEEEENS5_IJNSA_ILi64EEESF_NSA_ILi128EEEEEENS_12float_e5m2_tENS5_IJlSC_lEEESI_SJ_NS4_8TiledMMAINS4_8MMA_AtomIJNS4_10MMA_TraitsINS4_19SM100_MMA_F8F6F4_SSEJSI_SI_fSF_SF_NS4_17integral_constantINS4_4UMMA5MajorELSQ_0EEESR_NSO_INSP_7ScaleInELSS_0EEEST_EEEEEENS4_6LayoutINS5_IJSC_SC_SC_EEENS5_IJNSA_ILi0EEESY_SY_EEEEENS5_IJNS4_10UnderscoreES11_S11_EEEEENS4_23SM90_TMA_LOAD_MULTICASTENS4_14ComposedLayoutINS4_7SwizzleILi3ELi4ELi3EEENS4_18smem_ptr_flag_bitsILi8EEENSW_INS5_IJNSA_ILi8EEESG_EEENS5_IJSG_SC_EEEEEEEvNS4_8identityES14_S1E_vS1F_EENS_8epilogue10collective18CollectiveEpilogueINS1H_23Sm100TmaWarpSpecializedILi1ELi1ELi32ELb0ELb0EEEJSH_NS5_IJNSW_ISF_SC_EES1M_EEESI_SJ_SI_SJ_NS1H_6fusion15FusionCallbacksIS1L_NS1O_17LinearCombinationISI_fSI_fLNS_15FloatRoundStyleE2EEESH_S1N_JEEENS4_5SM1004TMEM4LOAD26SM100_TMEM_LOAD_16dp32b32xENS4_13SM90_TMA_LOADENS15_INS16_ILi2ELi4ELi3EEES19_NSW_INS5_IJS1A_SF_EEENS5_IJSF_SC_EEEEEEENS4_39AutoVectorizingCopyWithAssumedAlignmentILi128EEENS4_14SM90_TMA_STOREES23_S25_S25_EEEvvEEEEvNT_6ParamsE)
        .other          _ZN7cutlass13device_kernelINS_4gemm6kernel13GemmUniversalIN4cute5tupleIJiiiiEEENS1_10collective13CollectiveMmaINS1_35MainloopSm100TmaUmmaWarpSpecializedILi13ELi2ELi4ENS5_IJNS4_1CILi2EEESB_NSA_ILi1EEEEEEEENS5_IJNSA_ILi64EEESF_NSA_ILi128EEEEEENS_12float_e5m2_tENS5_IJlSC_lEEESI_SJ_NS4_8TiledMMAINS4_8MMA_AtomIJNS4_10MMA_TraitsINS4_19SM100_MMA_F8F6F4_SSEJSI_SI_fSF_SF_NS4_17integral_constantINS4_4UMMA5MajorELSQ_0EEESR_NSO_INSP_7ScaleInELSS_0EEEST_EEEEEENS4_6LayoutINS5_IJSC_SC_SC_EEENS5_IJNSA_ILi0EEESY_SY_EEEEENS5_IJNS4_10UnderscoreES11_S11_EEEEENS4_23SM90_TMA_LOAD_MULTICASTENS4_14ComposedLayoutINS4_7SwizzleILi3ELi4ELi3EEENS4_18smem_ptr_flag_bitsILi8EEENSW_INS5_IJNSA_ILi8EEESG_EEENS5_IJSG_SC_EEEEEEEvNS4_8identityES14_S1E_vS1F_EENS_8epilogue10collective18CollectiveEpilogueINS1H_23Sm100TmaWarpSpecializedILi1ELi1ELi32ELb0ELb0EEEJSH_NS5_IJNSW_ISF_SC_EES1M_EEESI_SJ_SI_SJ_NS1H_6fusion15FusionCallbacksIS1L_NS1O_17LinearCombinationISI_fSI_fLNS_15FloatRoundStyleE2EEESH_S1N_JEEENS4_5SM1004TMEM4LOAD26SM100_TMEM_LOAD_16dp32b32xENS4_13SM90_TMA_LOADENS15_INS16_ILi2ELi4ELi3EEES19_NSW_INS5_IJS1A_SF_EEENS5_IJSF_SC_EEEEEEENS4_39AutoVectorizingCopyWithAssumedAlignmentILi128EEENS4_14SM90_TMA_STOREES23_S25_S25_EEEvvEEEEvNT_6ParamsE,@"STO_CUDA_ENTRY STV_DEFAULT"
_ZN7cutlass13device_kernelINS_4gemm6kernel13GemmUniversalIN4cute5tupleIJiiiiEEENS1_10collective13CollectiveMmaINS1_35MainloopSm100TmaUmmaWarpSpecializedILi13ELi2ELi4ENS5_IJNS4_1CILi2EEESB_NSA_ILi1EEEEEEEENS5_IJNSA_ILi64EEESF_NSA_ILi128EEEEEENS_12float_e5m2_tENS5_IJlSC_lEEESI_SJ_NS4_8TiledMMAINS4_8MMA_AtomIJNS4_10MMA_TraitsINS4_19SM100_MMA_F8F6F4_SSEJSI_SI_fSF_SF_NS4_17integral_constantINS4_4UMMA5MajorELSQ_0EEESR_NSO_INSP_7ScaleInELSS_0EEEST_EEEEEENS4_6LayoutINS5_IJSC_SC_SC_EEENS5_IJNSA_ILi0EEESY_SY_EEEEENS5_IJNS4_10UnderscoreES11_S11_EEEEENS4_23SM90_TMA_LOAD_MULTICASTENS4_14ComposedLayoutINS4_7SwizzleILi3ELi4ELi3EEENS4_18smem_ptr_flag_bitsILi8EEENSW_INS5_IJNSA_ILi8EEESG_EEENS5_IJSG_SC_EEEEEEEvNS4_8identityES14_S1E_vS1F_EENS_8epilogue10collective18CollectiveEpilogueINS1H_23Sm100TmaWarpSpecializedILi1ELi1ELi32ELb0ELb0EEEJSH_NS5_IJNSW_ISF_SC_EES1M_EEESI_SJ_SI_SJ_NS1H_6fusion15FusionCallbacksIS1L_NS1O_17LinearCombinationISI_fSI_fLNS_15FloatRoundStyleE2EEESH_S1N_JEEENS4_5SM1004TMEM4LOAD26SM100_TMEM_LOAD_16dp32b32xENS4_13SM90_TMA_LOADENS15_INS16_ILi2ELi4ELi3EEES19_NSW_INS5_IJS1A_SF_EEENS5_IJSF_SC_EEEEEEENS4_39AutoVectorizingCopyWithAssumedAlignmentILi128EEENS4_14SM90_TMA_STOREES23_S25_S25_EEEvvEEEEvNT_6ParamsE:
[----:B------:R-:W1:Y:S01]  /*0000*/  LDC R1, c[0x0][0x37c] ;  /* 0x0000df00ff017b82 */ /* 0x000e620000000800 */
[----:B------:R-:W2:Y:S01]  /*0010*/  S2R R76, SR_TID.X ;  /* 0x00000000004c7919 */ /* 0x000ea20000002100 */
[----:B------:R-:W3:Y:S01]  /*0020*/  LDCU.64 UR8, c[0x0][0x890] ;  /* 0x00011200ff0877ac */ /* 0x000ee20008000a00 */
[----:B------:R-:W-:Y:S02]  /*0030*/  PRMT R79, RZ, 0x7610, R79 ;  /* 0x00007610ff4f7816 */ /* 0x000fe4000000004f */
[----:B------:R-:W-:Y:S01]  /*0040*/  ELECT P3, URZ, PT ;  /* 0x0000000000ff782f */ /* 0x000fe20003860000 */
[----:B---3--:R-:W-:-:S04]  /*0050*/  UISETP.NE.U32.AND UP0, UPT, UR8, URZ, UPT ;  /* 0x000000ff0800728c */ /* 0x008fc8000bf05070 */
[----:B------:R-:W-:Y:S01]  /*0060*/  UISETP.NE.AND.EX UP0, UPT, UR9, URZ, UPT, UP0 ;  /* 0x000000ff0900728c */ /* 0x000fe2000bf05300 */
[----:B--2---:R-:W-:-:S05]  /*0070*/  SHF.R.U32.HI R80, RZ, 0x5, R76 ;  /* 0x00000005ff507819 */ /* 0x004fca000001164c */
[----:B------:R-:W2:Y:S02]  /*0080*/  SHFL.IDX PT, R0, R80, RZ, 0x1f ;  /* 0x00001fff50007589 */ /* 0x000ea400000e0000 */
[----:B--2---:R-:W-:Y:S01]  /*0090*/  R2UR UR22, R0 ;  /* 0x00000000001672ca */ /* 0x004fe200000e0000 */
[----:B-1----:R-:W-:-:S14]  /*00a0*/  BRA.U UP0, `(.L_x_0) ;  /* 0x0000000100307547 */ /* 0x002fdc000b800000 */
[----:B------:R-:W1:Y:S02]  /*00b0*/  LDCU.64 UR4, c[0x0][0x888] ;  /* 0x00011100ff0477ac */ /* 0x000e640008000a00 */
[----:B-1----:R-:W-:-:S04]  /*00c0*/  UISETP.NE.U32.AND UP0, UPT, UR4, URZ, UPT ;  /* 0x000000ff0400728c */ /* 0x002fc8000bf05070 */
[----:B------:R-:W-:-:S09]  /*00d0*/  UISETP.NE.AND.EX UP0, UPT, UR5, URZ, UPT, UP0 ;  /* 0x000000ff0500728c */ /* 0x000fd2000bf05300 */
[----:B------:R-:W-:Y:S05]  /*00e0*/  BRA.U !UP0, `(.L_x_1) ;  /* 0x0000000108147547 */ /* 0x000fea000b800000 */
[----:B------:R-:W1:Y:S01]  /*00f0*/  LDC.64 R2, c[0x0][0x888] ;  /* 0x00022200ff027b82 */ /* 0x000e620000000a00 */
[----:B------:R-:W1:Y:S02]  /*0100*/  LDCU.64 UR4, c[0x0][0x358] ;  /* 0x00006b00ff0477ac */ /* 0x000e640008000a00 */
[----:B-1----:R1:W5:Y:S01]  /*0110*/  LDG.E R39, desc[UR4][R2.64] ;  /* 0x0000000402277981 */ /* 0x002362000c1e1900 */
[----:B------:R-:W-:Y:S01]  /*0120*/  HFMA2 R79, -RZ, RZ, 0, 5.9604644775390625e-08 ;  /* 0x00000001ff4f7431 */ /* 0x000fe200000001ff */
[----:B------:R-:W-:Y:S05]  /*0130*/  BRA `(.L_x_0) ;  /* 0x00000000000c7947 */ /* 0x000fea0003800000 */
.L_x_1:
[----:B------:R-:W1:Y:S01]  /*0140*/  LDCU UR4, c[0x0][0x880] ;  /* 0x00011000ff0477ac */ /* 0x000e620008000800 */
[----:B------:R-:W-:Y:S01]  /*0150*/  HFMA2 R79, -RZ, RZ, 0, 5.9604644775390625e-08 ;  /* 0x00000001ff4f7431 */ /* 0x000fe200000001ff */
[----:B-1----:R-:W-:-:S07]  /*0160*/  MOV R39, UR4 ;  /* 0x0000000400277c02 */ /* 0x002fce0008000f00 */
.L_x_0:
[----:B------:R-:W2:Y:S02]  /*0170*/  LDCU.64 UR4, c[0x0][0x8b0] ;  /* 0x00011600ff0477ac */ /* 0x000ea40008000a00 */
[----:B--2---:R-:W-:-:S04]  /*0180*/  UISETP.NE.U32.AND UP0, UPT, UR4, URZ, UPT ;  /* 0x000000ff0400728c */ /* 0x004fc8000bf05070 */
[----:B------:R-:W-:-:S09]  /*0190*/  UISETP.NE.AND.EX UP0, UPT, UR5, URZ, UPT, UP0 ;  /* 0x000000ff0500728c */ /* 0x000fd2000bf05300 */
[----:B------:R-:W-:Y:S05]  /*01a0*/  BRA.U UP0, `(.L_x_2) ;  /* 0x0000000100287547 */ /* 0x000fea000b800000 */
[----:B------:R-:W2:Y:S02]  /*01b0*/  LDCU.64 UR4, c[0x0][0x8a8] ;  /* 0x00011500ff0477ac */ /* 0x000ea40008000a00 */
[----:B--2---:R-:W-:-:S04]  /*01c0*/  UISETP.NE.U32.AND UP0, UPT, UR4, URZ, UPT ;  /* 0x000000ff0400728c */ /* 0x004fc8000bf05070 */
[----:B------:R-:W-:-:S09]  /*01d0*/  UISETP.NE.AND.EX UP0, UPT, UR5, URZ, UPT, UP0 ;  /* 0x000000ff0500728c */ /* 0x000fd2000bf05300 */
[----:B------:R-:W-:Y:S05]  /*01e0*/  BRA.U !UP0, `(.L_x_3) ;  /* 0x0000000108107547 */ /* 0x000fea000b800000 */
[----:B-1----:R-:W1:Y:S01]  /*01f0*/  LDC.64 R2, c[0x0][0x8a8] ;  /* 0x00022a00ff027b82 */ /* 0x002e620000000a00 */
[----:B------:R-:W1:Y:S02]  /*0200*/  LDCU.64 UR4, c[0x0][0x358] ;  /* 0x00006b00ff0477ac */ /* 0x000e640008000a00 */
[----:B-1----:R2:W5:Y:S01]  /*0210*/  LDG.E R38, desc[UR4][R2.64] ;  /* 0x0000000402267981 */ /* 0x002562000c1e1900 */
[----:B------:R-:W-:Y:S05]  /*0220*/  BRA `(.L_x_2) ;  /* 0x0000000000087947 */ /* 0x000fea0003800000 */
.L_x_3:
[----:B------:R-:W2:Y:S02]  /*0230*/  LDCU UR4, c[0x0][0x8a0] ;  /* 0x00011400ff0477ac */ /* 0x000ea40008000800 */
[----:B--2---:R-:W-:Y:S02]  /*0240*/  MOV R38, UR4 ;  /* 0x0000000400267c02 */ /* 0x004fe40008000f00 */
.L_x_2:
[----:B------:R-:W-:Y:S01]  /*0250*/  IMAD.U32 R0, RZ, RZ, UR22 ;  /* 0x00000016ff007e24 */ /* 0x000fe2000f8e00ff */
[----:B------:R-:W-:Y:S04]  /*0260*/  BSSY.RECONVERGENT B0, `(.L_x_4) ;  /* 0x000000c000007945 */ /* 0x000fe80003800200 */
[C---:B------:R-:W-:Y:S02]  /*0270*/  ISETP.NE.OR P1, PT, R0.reuse, 0x1, !P3 ;  /* 0x000000010000780c */ /* 0x040fe40005f25670 */
[----:B------:R-:W-:-:S11]  /*0280*/  ISETP.NE.OR P0, PT, R0, 0x3, !P3 ;  /* 0x000000030000780c */ /* 0x000fd60005f05670 */
[----:B------:R-:W-:Y:S05]  /*0290*/  @P1 BRA `(.L_x_5) ;  /* 0x0000000000201947 */ /* 0x000fea0003800000 */
[----:B------:R-:W3:Y:S02]  /*02a0*/  LDCU.64 UR4, c[0x0][0x348] ;  /* 0x00006900ff0477ac */ /* 0x000ee40008000a00 */
[----:B---3--:R-:W-:Y:S02]  /*02b0*/  UIADD3 UR6, UP1, UPT, UR4, 0x80, URZ ;  /* 0x0000008004067890 */ /* 0x008fe4000ff3e0ff */
[----:B------:R-:W-:Y:S02]  /*02c0*/  UIADD3 UR4, UP0, UPT, UR4, 0x180, URZ ;  /* 0x0000018004047890 */ /* 0x000fe4000ff1e0ff */
[----:B------:R-:W-:Y:S02]  /*02d0*/  UIADD3.X UR7, UPT, UPT, URZ, UR5, URZ, UP1, !UPT ;  /* 0x00000005ff077290 */ /* 0x000fe40008ffe4ff */
[----:B------:R-:W-:-:S07]  /*02e0*/  UIADD3.X UR5, UPT, UPT, URZ, UR5, URZ, UP0, !UPT ;  /* 0x00000005ff057290 */ /* 0x000fce00087fe4ff */
[----:B------:R3:W-:Y:S02]  /*02f0*/  UTMACCTL.PF [UR6] ;  /* 0x00000000060079b9 */ /* 0x0007e40008040000 */
[----:B------:R3:W-:Y:S02]  /*0300*/  UTMACCTL.PF [UR4] ;  /* 0x00000000040079b9 */ /* 0x0007e40008040000 */
[----:B---3--:R-:W-:Y:S01]  /*0310*/  NOP ;  /* 0x0000000000007918 */ /* 0x008fe20000000000 */
.L_x_5:
[----:B------:R-:W-:Y:S05]  /*0320*/  BSYNC.RECONVERGENT B0 ;  /* 0x0000000000007941 */ /* 0x000fea0003800200 */
.L_x_4:
[----:B------:R-:W-:Y:S04]  /*0330*/  BSSY.RECONVERGENT B0, `(.L_x_6) ;  /* 0x000000a000007945 */ /* 0x000fe80003800200 */
        /* <DEDUP_REMOVED lines=9> */
.L_x_7:
[----:B------:R-:W-:Y:S05]  /*03d0*/  BSYNC.RECONVERGENT B0 ;  /* 0x0000000000007941 */ /* 0x000fea0003800200 */
.L_x_6:
[----:B------:R-:W3:Y:S01]  /*03e0*/  LDCU.64 UR4, c[0x0][0x888] ;  /* 0x00011100ff0477ac */ /* 0x000ee20008000a00 */
[----:B------:R-:W-:Y:S02]  /*03f0*/  UISETP.EQ.U32.AND UP1, UPT, UR8, URZ, UPT ;  /* 0x000000ff0800728c */ /* 0x000fe4000bf22070 */
[----:B------:R-:W-:Y:S02]  /*0400*/  UPLOP3.LUT UP3, UPT, UPT, UPT, UPT, 0x80, 0x8 ;  /* 0x000000000008789c */ /* 0x000fe40003f6f070 */
[----:B---3--:R-:W-:-:S04]  /*0410*/  UISETP.NE.U32.AND UP0, UPT, UR4, URZ, UPT ;  /* 0x000000ff0400728c */ /* 0x008fc8000bf05070 */
[----:B------:R-:W-:-:S04]  /*0420*/  UISETP.NE.AND.EX UP0, UPT, UR5, URZ, UPT, UP0 ;  /* 0x000000ff0500728c */ /* 0x000fc8000bf05300 */
[----:B------:R-:W-:-:S04]  /*0430*/  UISETP.EQ.OR.EX UP2, UPT, UR9, URZ, !UP0, UP1 ;  /* 0x000000ff0900728c */ /* 0x000fc8000c742710 */
[----:B------:R-:W-:-:S05]  /*0440*/  UP2UR UR61, UPR, URZ, 0x4 ;  /* 0x00000004ff3d7883 */ /* 0x000fca0008000000 */
[----:B------:R-:W-:Y:S07]  /*0450*/  BRA.U !UP2, `(.L_x_8) ;  /* 0x000000010a207547 */ /* 0x000fee000b800000 */
[----:B------:R-:W-:Y:S01]  /*0460*/  UISETP.NE.U32.AND UP1, UPT, UR8, URZ, UPT ;  /* 0x000000ff0800728c */ /* 0x000fe2000bf25070 */
[----:B-----5:R-:W-:Y:S01]  /*0470*/  FSETP.NEU.AND P0, PT, R39, RZ, PT ;  /* 0x000000ff2700720b */ /* 0x020fe20003f0d000 */
[----:B------:R-:W-:Y:S02]  /*0480*/  USEL UR4, URZ, 0xffffffff, UP0 ;  /* 0xffffffffff047887 */ /* 0x000fe40008000000 */
[----:B------:R-:W-:-:S10]  /*0490*/  UISETP.NE.AND.EX UP1, UPT, UR9, URZ, UPT, UP1 ;  /* 0x000000ff0900728c */ /* 0x000fd4000bf25310 */
[----:B------:R-:W-:Y:S01]  /*04a0*/  VOTEU.ANY UP0, P0 ;  /* 0x0000000000ff7886 */ /* 0x000fe20000000100 */
[----:B------:R-:W-:-:S04]  /*04b0*/  @!UP1 USEL UR4, URZ, 0xffffffff, UP0 ;  /* 0xffffffffff049887 */ /* 0x000fc80008000000 */
[----:B------:R-:W-:-:S04]  /*04c0*/  ULOP3.LUT UR4, UR4, 0x1, URZ, 0xc0, !UPT ;  /* 0x0000000104047892 */ /* 0x000fc8000f8ec0ff */
[----:B------:R-:W-:-:S11]  /*04d0*/  UISETP.NE.U32.AND UP3, UPT, UR4, 0x1, UPT ;  /* 0x000000010400788c */ /* 0x000fd6000bf65070 */
.L_x_8:
[----:B-12---:R-:W1:Y:S01]  /*04e0*/  SHFL.IDX PT, R2, R80, RZ, 0x1f ;  /* 0x00001fff50027589 */ /* 0x006e6200000e0000 */
[----:B------:R-:W-:-:S04]  /*04f0*/  UISETP.NE.AND UP0, UPT, UR22, 0x2, UPT ;  /* 0x000000021600788c */ /* 0x000fc8000bf05270 */
[----:B------:R-:W-:Y:S01]  /*0500*/  USEL UR34, URZ, 0x1, UP0 ;  /* 0x00000001ff227887 */ /* 0x000fe20008000000 */
[----:B-1----:R-:W-:-:S13]  /*0510*/  ISETP.NE.AND P0, PT, R2, RZ, PT ;  /* 0x000000ff0200720c */ /* 0x002fda0003f05270 */
[----:B------:R-:W-:Y:S05]  /*0520*/  @P0 BRA `(.L_x_9) ;  /* 0x0000000000ac0947 */ /* 0x000fea0003800000 */
[----:B------:R-:W-:Y:S01]  /*0530*/  ELECT P0, URZ, PT ;  /* 0x0000000000ff782f */ /* 0x000fe20003800000 */
[----:B------:R-:W-:-:S12]  /*0540*/  BSSY.RECONVERGENT B0, `(.L_x_9) ;  /* 0x0000029000007945 */ /* 0x000fd80003800200 */
[----:B------:R-:W-:Y:S05]  /*0550*/  @!P0 BRA `(.L_x_10) ;  /* 0x00000000009c8947 */ /* 0x000fea0003800000 */
[----:B------:R-:W1:Y:S01]  /*0560*/  S2UR UR4, SR_CgaCtaId ;  /* 0x00000000000479c3 */ /* 0x000e620000008800 */
[----:B------:R-:W-:Y:S01]  /*0570*/  UMOV UR5, 0x400 ;  /* 0x0000040000057882 */ /* 0x000fe20000000000 */
[----:B------:R-:W-:Y:S01]  /*0580*/  UMOV UR8, 0x1 ;  /* 0x0000000100087882 */ /* 0x000fe20000000000 */
[----:B------:R-:W-:Y:S01]  /*0590*/  UMOV UR6, 0x3 ;  /* 0x0000000300067882 */ /* 0x000fe20000000000 */
[----:B------:R-:W-:-:S04]  /*05a0*/  UIADD3 UR8, UPT, UPT, -UR8, 0x100000, URZ ;  /* 0x0010000008087890 */ /* 0x000fc8000fffe1ff */
[----:B------:R-:W-:Y:S02]  /*05b0*/  USHF.L.U32 UR9, UR8, 0xb, URZ ;  /* 0x0000000b08097899 */ /* 0x000fe400080006ff */
[----:B------:R-:W-:Y:S02]  /*05c0*/  USHF.L.U32 UR8, UR8, 0x1, URZ ;  /* 0x0000000108087899 */ /* 0x000fe400080006ff */
[----:B------:R-:W-:-:S04]  /*05d0*/  UIADD3 UR6, UPT, UPT, -UR6, 0x100000, URZ ;  /* 0x0010000006067890 */ /* 0x000fc8000fffe1ff */
[----:B------:R-:W-:Y:S02]  /*05e0*/  USHF.L.U32 UR7, UR6, 0xb, URZ ;  /* 0x0000000b06077899 */ /* 0x000fe400080006ff */
[----:B------:R-:W-:Y:S02]  /*05f0*/  USHF.L.U32 UR6, UR6, 0x1, URZ ;  /* 0x0000000106067899 */ /* 0x000fe400080006ff */
[----:B-1----:R-:W-:Y:S01]  /*0600*/  ULEA UR4, UR4, UR5, 0x18 ;  /* 0x0000000504047291 */ /* 0x002fe2000f8ec0ff */
[----:B------:R-:W1:Y:S11]  /*0610*/  FENCE.VIEW.ASYNC.S ;  /* 0x00000000000073c6 */ /* 0x000e760000000000 */
[----:B-1----:R1:W2:Y:S01]  /*0620*/  SYNCS.EXCH.64 URZ, [UR4], UR8 ;  /* 0x0000000804ff75b2 */ /* 0x0022a20008000100 */
[----:B------:R1:W3:Y:S01]  /*0630*/  SYNCS.EXCH.64 URZ, [UR4+0x68], UR6 ;  /* 0x0000680604ff75b2 */ /* 0x0002e20008000100 */
[----:B------:R1:W4:Y:S01]  /*0640*/  SYNCS.EXCH.64 URZ, [UR4+0x8], UR8 ;  /* 0x0000080804ff75b2 */ /* 0x0003220008000100 */
[----:B------:R1:W1:Y:S01]  /*0650*/  SYNCS.EXCH.64 URZ, [UR4+0x70], UR6 ;  /* 0x0000700604ff75b2 */ /* 0x0002620008000100 */
        /* <DEDUP_REMOVED lines=22> */
[----:B--234-:R-:W-:Y:S01]  /*07c0*/  NOP ;  /* 0x0000000000007918 */ /* 0x01cfe20000000000 */
.L_x_10:
[----:B-1----:R-:W-:Y:S05]  /*07d0*/  BSYNC.RECONVERGENT B0 ;  /* 0x0000000000007941 */ /* 0x002fea0003800200 */
.L_x_9:
[----:B------:R-:W1:Y:S01]  /*07e0*/  SHFL.IDX PT, R2, R80, RZ, 0x1f ;  /* 0x00001fff50027589 */ /* 0x000e6200000e0000 */
[----:B------:R-:W-:Y:S01]  /*07f0*/  NOP ;  /* 0x0000000000007918 */ /* 0x000fe20000000000 */
[----:B-1----:R-:W-:-:S13]  /*0800*/  ISETP.NE.AND P0, PT, R2, 0x1, PT ;  /* 0x000000010200780c */ /* 0x002fda0003f05270 */
[----:B------:R-:W-:Y:S05]  /*0810*/  @P0 BRA `(.L_x_11) ;  /* 0x0000000000400947 */ /* 0x000fea0003800000 */
        /* <DEDUP_REMOVED lines=9> */
[----:B------:R-:W-:Y:S01]  /*08b0*/  USHF.L.U32 UR6, UR6, 0x1, URZ ;  /* 0x0000000106067899 */ /* 0x000fe200080006ff */
[----:B------:R-:W-:Y:S01]  /*08c0*/  ELECT P0, URZ, PT ;  /* 0x0000000000ff782f */ /* 0x000fe20003800000 */
[----:B-1----:R-:W-:Y:S01]  /*08d0*/  ULEA UR4, UR4, UR5, 0x18 ;  /* 0x0000000504047291 */ /* 0x002fe2000f8ec0ff */
[----:B------:R-:W1:Y:S11]  /*08e0*/  FENCE.VIEW.ASYNC.S ;  /* 0x00000000000073c6 */ /* 0x000e760000000000 */
[----:B-1----:R1:W2:Y:S01]  /*08f0*/  SYNCS.EXCH.64 URZ, [UR4+0xd0], UR8 ;  /* 0x0000d00804ff75b2 */ /* 0x0022a20008000100 */
[----:B------:R1:W3:Y:S01]  /*0900*/  SYNCS.EXCH.64 URZ, [UR4+0xd8], UR6 ;  /* 0x0000d80604ff75b2 */ /* 0x0002e20008000100 */
[----:B------:R-:W-:Y:S01]  /*0910*/  NOP ;  /* 0x0000000000007918 */ /* 0x000fe20000000000 */
.L_x_11:
[----:B------:R-:W4:Y:S01]  /*0920*/  SHFL.IDX PT, R2, R80, RZ, 0x1f ;  /* 0x00001fff50027589 */ /* 0x000f2200000e0000 */
[----:B------:R-:W-:Y:S01]  /*0930*/  NOP ;  /* 0x0000000000007918 */ /* 0x000fe20000000000 */
[----:B----4-:R-:W-:-:S13]  /*0940*/  ISETP.NE.AND P0, PT, R2, 0x3, PT ;  /* 0x000000030200780c */ /* 0x010fda0003f05270 */
[----:B------:R-:W-:Y:S05]  /*0950*/  @P0 BRA `(.L_x_12) ;  /* 0x0000000000300947 */ /* 0x000fea0003800000 */
[----:B-1----:R-:W1:Y:S01]  /*0960*/  S2UR UR6, SR_CgaCtaId ;  /* 0x00000000000679c3 */ /* 0x002e620000008800 */
[----:B------:R-:W-:Y:S01]  /*0970*/  UMOV UR4, 0x400 ;  /* 0x0000040000047882 */ /* 0x000fe20000000000 */
[----:B------:R-:W-:Y:S01]  /*0980*/  UMOV UR5, 0x20 ;  /* 0x0000002000057882 */ /* 0x000fe20000000000 */
[----:B------:R-:W-:Y:S01]  /*0990*/  ELECT P0, URZ, PT ;  /* 0x0000000000ff782f */ /* 0x000fe20003800000 */
[----:B-1----:R-:W-:Y:S02]  /*09a0*/  ULEA UR6, UR6, UR4, 0x18 ;  /* 0x0000000406067291 */ /* 0x002fe4000f8ec0ff */
[----:B------:R-:W-:-:S04]  /*09b0*/  UIADD3 UR4, UPT, UPT, -UR5, 0x100000, URZ ;  /* 0x0010000005047890 */ /* 0x000fc8000fffe1ff */
[----:B------:R-:W-:Y:S02]  /*09c0*/  USHF.L.U32 UR5, UR4, 0xb, URZ ;  /* 0x0000000b04057899 */ /* 0x000fe400080006ff */
[----:B------:R-:W-:Y:S01]  /*09d0*/  USHF.L.U32 UR4, UR4, 0x1, URZ ;  /* 0x0000000104047899 */ /* 0x000fe200080006ff */
[----:B------:R-:W1:Y:S11]  /*09e0*/  FENCE.VIEW.ASYNC.S ;  /* 0x00000000000073c6 */ /* 0x000e760000000000 */
[----:B-1----:R4:W1:Y:S01]  /*09f0*/  SYNCS.EXCH.64 URZ, [UR6+0xe0], UR4 ;  /* 0x0000e00406ff75b2 */ /* 0x0028620008000100 */
[----:B------:R4:W1:Y:S02]  /*0a00*/  SYNCS.EXCH.64 URZ, [UR6+0xe8], UR4 ;  /* 0x0000e80406ff75b2 */ /* 0x0008640008000100 */
[----:B----4-:R-:W-:Y:S01]  /*0a10*/  NOP ;  /* 0x0000000000007918 */ /* 0x010fe20000000000 */
.L_x_12:
[----:B------:R-:W4:Y:S01]  /*0a20*/  SHFL.IDX PT, R2, R80, RZ, 0x1f ;  /* 0x00001fff50027589 */ /* 0x000f2200000e0000 */
[----:B------:R-:W-:Y:S01]  /*0a30*/  NOP ;  /* 0x0000000000007918 */ /* 0x000fe20000000000 */
[----:B----4-:R-:W-:-:S13]  /*0a40*/  ISETP.NE.AND P0, PT, R2, 0x4, PT ;  /* 0x000000040200780c */ /* 0x010fda0003f05270 */
[----:B------:R-:W-:Y:S05]  /*0a50*/  @P0 BRA `(.L_x_13) ;  /* 0x00000000004c0947 */ /* 0x000fea0003800000 */
[----:B-1----:R-:W1:Y:S01]  /*0a60*/  S2UR UR6, SR_CgaCtaId ;  /* 0x00000000000679c3 */ /* 0x002e620000008800 */
[----:B------:R-:W-:Y:S01]  /*0a70*/  UMOV UR4, 0x3a0 ;  /* 0x000003a000047882 */ /* 0x000fe20000000000 */
[----:B------:R-:W-:Y:S01]  /*0a80*/  UMOV UR5, 0x400 ;  /* 0x0000040000057882 */ /* 0x000fe20000000000 */
[----:B------:R-:W-:Y:S01]  /*0a90*/  USEL UR4, UR4, 0x320, UP3 ;  /* 0x0000032004047887 */ /* 0x000fe20009800000 */
[----:B------:R-:W-:Y:S01]  /*0aa0*/  UMOV UR8, 0x1 ;  /* 0x0000000100087882 */ /* 0x000fe20000000000 */
[----:B------:R-:W-:Y:S01]  /*0ab0*/  ELECT P0, URZ, PT ;  /* 0x0000000000ff782f */ /* 0x000fe20003800000 */
[----:B------:R-:W-:-:S04]  /*0ac0*/  UIADD3 UR8, UPT, UPT, -UR8, 0x100000, URZ ;  /* 0x0010000008087890 */ /* 0x000fc8000fffe1ff */
[----:B------:R-:W-:Y:S02]  /*0ad0*/  USHF.L.U32 UR9, UR8, 0xb, URZ ;  /* 0x0000000b08097899 */ /* 0x000fe400080006ff */
[----:B------:R-:W-:Y:S02]  /*0ae0*/  USHF.L.U32 UR8, UR8, 0x1, URZ ;  /* 0x0000000108087899 */ /* 0x000fe400080006ff */
[----:B-1----:R-:W-:Y:S02]  /*0af0*/  ULEA UR6, UR6, UR5, 0x18 ;  /* 0x0000000506067291 */ /* 0x002fe4000f8ec0ff */
[----:B------:R-:W-:-:S04]  /*0b00*/  UIADD3 UR4, UPT, UPT, -UR4, 0x100000, URZ ;  /* 0x0010000004047890 */ /* 0x000fc8000fffe1ff */
[----:B------:R-:W-:Y:S02]  /*0b10*/  USHF.L.U32 UR5, UR4, 0xb, URZ ;  /* 0x0000000b04057899 */ /* 0x000fe400080006ff */
[----:B------:R-:W-:Y:S01]  /*0b20*/  USHF.L.U32 UR4, UR4, 0x1, URZ ;  /* 0x0000000104047899 */ /* 0x000fe200080006ff */
[----:B------:R-:W1:Y:S03]  /*0b30*/  FENCE.VIEW.ASYNC.S ;  /* 0x00000000000073c6 */ /* 0x000e660000000000 */
[----:B-1----:R4:W1:Y:S08]  /*0b40*/  SYNCS.EXCH.64 URZ, [UR6+0xf0], UR8 ;  /* 0x0000f00806ff75b2 */ /* 0x0028700008000100 */
[----:B------:R4:W1:Y:S01]  /*0b50*/  SYNCS.EXCH.64 URZ, [UR6+0x100], UR4 ;  /* 0x0001000406ff75b2 */ /* 0x0008620008000100 */
[----:B------:R4:W1:Y:S01]  /*0b60*/  SYNCS.EXCH.64 URZ, [UR6+0xf8], UR8 ;  /* 0x0000f80806ff75b2 */ /* 0x0008620008000100 */
[----:B------:R4:W1:Y:S02]  /*0b70*/  SYNCS.EXCH.64 URZ, [UR6+0x108], UR4 ;  /* 0x0001080406ff75b2 */ /* 0x0008640008000100 */
[----:B----4-:R-:W-:Y:S01]  /*0b80*/  NOP ;  /* 0x0000000000007918 */ /* 0x010fe20000000000 */
.L_x_13:
[----:B------:R-:W4:Y:S01]  /*0b90*/  SHFL.IDX PT, R2, R80, RZ, 0x1f ;  /* 0x00001fff50027589 */ /* 0x000f2200000e0000 */
[----:B------:R-:W-:Y:S01]  /*0ba0*/  NOP ;  /* 0x0000000000007918 */ /* 0x000fe20000000000 */
[----:B----4-:R-:W-:-:S13]  /*0bb0*/  ISETP.NE.AND P0, PT, R2, 0x5, PT ;  /* 0x000000050200780c */ /* 0x010fda0003f05270 */
[----:B------:R-:W-:Y:S05]  /*0bc0*/  @P0 BRA `(.L_x_14) ;  /* 0x0000000000580947 */ /* 0x000fea0003800000 */
[----:B-1----:R-:W1:Y:S01]  /*0bd0*/  S2UR UR4, SR_CgaCtaId ;  /* 0x00000000000479c3 */ /* 0x002e620000008800 */
        /* <DEDUP_REMOVED lines=12> */
[----:B-1----:R4:W1:Y:S01]  /*0ca0*/  SYNCS.EXCH.64 URZ, [UR4+0x110], UR8 ;  /* 0x0001100804ff75b2 */ /* 0x0028620008000100 */
[----:B------:R4:W1:Y:S01]  /*0cb0*/  SYNCS.EXCH.64 URZ, [UR4+0x130], UR6 ;  /* 0x0001300604ff75b2 */ /* 0x0008620008000100 */
[----:B------:R4:W1:Y:S01]  /*0cc0*/  SYNCS.EXCH.64 URZ, [UR4+0x118], UR8 ;  /* 0x0001180804ff75b2 */ /* 0x0008620008000100 */
[----:B------:R4:W1:Y:S01]  /*0cd0*/  SYNCS.EXCH.64 URZ, [UR4+0x138], UR6 ;  /* 0x0001380604ff75b2 */ /* 0x0008620008000100 */
[----:B------:R4:W1:Y:S01]  /*0ce0*/  SYNCS.EXCH.64 URZ, [UR4+0x120], UR8 ;  /* 0x0001200804ff75b2 */ /* 0x0008620008000100 */
[----:B------:R4:W1:Y:S01]  /*0cf0*/  SYNCS.EXCH.64 URZ, [UR4+0x140], UR6 ;  /* 0x0001400604ff75b2 */ /* 0x0008620008000100 */
[----:B------:R4:W1:Y:S01]  /*0d00*/  SYNCS.EXCH.64 URZ, [UR4+0x128], UR8 ;  /* 0x0001280804ff75b2 */ /* 0x0008620008000100 */
[----:B------:R4:W1:Y:S02]  /*0d10*/  SYNCS.EXCH.64 URZ, [UR4+0x148], UR6 ;  /* 0x0001480604ff75b2 */ /* 0x0008640008000100 */
[----:B----4-:R-:W-:Y:S01]  /*0d20*/  NOP ;  /* 0x0000000000007918 */ /* 0x010fe20000000000 */
.L_x_14:
[----:B------:R-:W4:Y:S01]  /*0d30*/  SHFL.IDX PT, R2, R80, RZ, 0x1f ;  /* 0x00001fff50027589 */ /* 0x000f2200000e0000 */
[----:B------:R-:W1:Y:S01]  /*0d40*/  S2UR UR48, SR_CgaCtaId ;  /* 0x00000000003079c3 */ /* 0x000e620000008800 */
[----:B------:R-:W-:Y:S01]  /*0d50*/  NOP ;  /* 0x0000000000007918 */ /* 0x000fe20000000000 */
[----:B----4-:R-:W-:-:S13]  /*0d60*/  ISETP.NE.AND P0, PT, R2, 0x3, PT ;  /* 0x000000030200780c */ /* 0x010fda0003f05270 */
[----:B-1----:R-:W-:Y:S05]  /*0d70*/  @P0 BRA `(.L_x_15) ;  /* 0x0000000000340947 */ /* 0x002fea0003800000 */
[----:B------:R-:W-:Y:S01]  /*0d80*/  UMOV UR4, 0x400 ;  /* 0x0000040000047882 */ /* 0x000fe20000000000 */
[----:B------:R-:W-:Y:S01]  /*0d90*/  UMOV UR6, 0x20 ;  /* 0x0000002000067882 */ /* 0x000fe20000000000 */
[----:B------:R-:W-:Y:S02]  /*0da0*/  ULEA UR4, UR48, UR4, 0x18 ;  /* 0x0000000430047291 */ /* 0x000fe4000f8ec0ff */
[----:B------:R-:W-:-:S04]  /*0db0*/  UIADD3 UR6, UPT, UPT, -UR6, 0x100000, URZ ;  /* 0x0010000006067890 */ /* 0x000fc8000fffe1ff */
[----:B------:R-:W-:Y:S02]  /*0dc0*/  USHF.L.U32 UR7, UR6, 0xb, URZ ;  /* 0x0000000b06077899 */ /* 0x000fe400080006ff */
[----:B------:R-:W-:Y:S01]  /*0dd0*/  USHF.L.U32 UR6, UR6, 0x1, URZ ;  /* 0x0000000106067899 */ /* 0x000fe200080006ff */
[----:B------:R-:W-:Y:S01]  /*0de0*/  ELECT P0, URZ, PT ;  /* 0x0000000000ff782f */ /* 0x000fe20003800000 */
[----:B------:R-:W1:Y:S10]  /*0df0*/  FENCE.VIEW.ASYNC.S ;  /* 0x00000000000073c6 */ /* 0x000e740000000000 */
[----:B-1----:R1:W4:Y:S01]  /*0e00*/  SYNCS.EXCH.64 URZ, [UR4+0x150], UR6 ;  /* 0x0001500604ff75b2 */ /* 0x0023220008000100 */
[----:B------:R1:W1:Y:S01]  /*0e10*/  SYNCS.EXCH.64 URZ, [UR4+0x160], UR6 ;  /* 0x0001600604ff75b2 */ /* 0x0002620008000100 */
[----:B------:R1:W1:Y:S01]  /*0e20*/  SYNCS.EXCH.64 URZ, [UR4+0x158], UR6 ;  /* 0x0001580604ff75b2 */ /* 0x0002620008000100 */
[----:B------:R1:W1:Y:S01]  /*0e30*/  SYNCS.EXCH.64 URZ, [UR4+0x168], UR6 ;  /* 0x0001680604ff75b2 */ /* 0x0002620008000100 */
[----:B------:R-:W-:Y:S01]  /*0e40*/  NOP ;  /* 0x0000000000007918 */ /* 0x000fe20000000000 */
.L_x_15:
[----:B-1----:R-:W1:Y:S01]  /*0e50*/  LDCU UR4, c[0x0][0x36c] ;  /* 0x00006d80ff0477ac */ /* 0x002e620008000800 */
[----:B------:R-:W-:Y:S01]  /*0e60*/  ISETP.NE.OR P3, PT, R0, 0x2, !P3 ;  /* 0x000000020000780c */ /* 0x000fe20005f65670 */
[----:B------:R-:W-:Y:S01]  /*0e70*/  NOP ;  /* 0x0000000000007918 */ /* 0x000fe20000000000 */
[----:B------:R-:W-:Y:S01]  /*0e80*/  LOP3.LUT R0, R76, 0x1f, RZ, 0xc0, !PT ;  /* 0x0000001f4c007812 */ /* 0x000fe200078ec0ff */
[----:B------:R-:W-:Y:S02]  /*0e90*/  UISETP.NE.AND UP4, UPT, UR22, URZ, UPT ;  /* 0x000000ff1600728c */ /* 0x000fe4000bf85270 */
[----:B-1----:R-:W-:-:S09]  /*0ea0*/  UISETP.EQ.U32.AND UP5, UPT, UR4, 0x1, UPT ;  /* 0x000000010400788c */ /* 0x002fd2000bfa2070 */
[----:B------:R-:W-:Y:S05]  /*0eb0*/  BRA.U !UP5, `(.L_x_16) ;  /* 0x000000010d087547 */ /* 0x000fea000b800000 */
[----:B--234-:R-:W-:Y:S01]  /*0ec0*/  UCGABAR_ARV ;  /* 0x00000000000079c7 */ /* 0x01cfe20008000000 */
[----:B------:R-:W-:Y:S05]  /*0ed0*/  BRA `(.L_x_17) ;  /* 0x0000000000047947 */ /* 0x000fea0003800000 */
.L_x_16:
[----:B--234-:R-:W-:Y:S01]  /*0ee0*/  NOP ;  /* 0x0000000000007918 */ /* 0x01cfe20000000000 */
.L_x_17:
[----:B------:R-:W1:Y:S01]  /*0ef0*/  S2UR UR46, SR_CTAID.X ;  /* 0x00000000002e79c3 */ /* 0x000e620000002500 */
[----:B------:R-:W-:-:S05]  /*0f00*/  CS2R.32 R3, SR_CgaSize ;  /* 0x0000000000037805 */ /* 0x000fca0000008a00 */
[----:B------:R-:W-:-:S05]  /*0f10*/  IMAD R3, R3, -0xa0, RZ ;  /* 0xffffff6003037824 */ /* 0x000fca00078e02ff */
[----:B------:R-:W-:-:S14]  /*0f20*/  R2UR UR5, R3 ;  /* 0x00000000030572ca */ /* 0x000fdc00000e0000 */
[----:B------:R-:W2:Y:S01]  /*0f30*/  LDCU UR5, c[0x0][UR5+0x2b0] ;  /* 0x00005600050577ac */ /* 0x000ea20008000800 */
[----:B------:R-:W-:-:S05]  /*0f40*/  CS2R.32 R3, SR_CgaSize ;  /* 0x0000000000037805 */ /* 0x000fca0000008a00 */
[----:B------:R-:W-:-:S05]  /*0f50*/  IMAD R3, R3, -0xa0, RZ ;  /* 0xffffff6003037824 */ /* 0x000fca00078e02ff */
[----:B------:R-:W-:-:S14]  /*0f60*/  R2UR UR4, R3 ;  /* 0x00000000030472ca */ /* 0x000fdc00000e0000 */
[----:B------:R-:W3:Y:S01]  /*0f70*/  LDCU UR4, c[0x0][UR4+0x2b4] ;  /* 0x00005680040477ac */ /* 0x000ee20008000800 */
[----:B------:R-:W4:Y:S01]  /*0f80*/  S2UR UR45, SR_CTAID.Y ;  /* 0x00000000002d79c3 */ /* 0x000f220000002600 */
[----:B------:R-:W-:-:S05]  /*0f90*/  CS2R.32 R3, SR_CgaSize ;  /* 0x0000000000037805 */ /* 0x000fca0000008a00 */
[----:B------:R-:W-:-:S05]  /*0fa0*/  IMAD R3, R3, -0xa0, RZ ;  /* 0xffffff6003037824 */ /* 0x000fca00078e02ff */
[----:B------:R-:W-:-:S14]  /*0fb0*/  R2UR UR57, R3 ;  /* 0x00000000033972ca */ /* 0x000fdc00000e0000 */
[----:B------:R-:W3:Y:S01]  /*0fc0*/  LDCU UR57, c[0x0][UR57+0x2a0] ;  /* 0x00005400393977ac */ /* 0x000ee20008000800 */
[----:B------:R-:W-:-:S05]  /*0fd0*/  CS2R.32 R3, SR_CgaSize ;  /* 0x0000000000037805 */ /* 0x000fca0000008a00 */
[----:B------:R-:W-:-:S05]  /*0fe0*/  IMAD R3, R3, -0xa0, RZ ;  /* 0xffffff6003037824 */ /* 0x000fca00078e02ff */
[----:B------:R-:W-:-:S14]  /*0ff0*/  R2UR UR60, R3 ;  /* 0x00000000033c72ca */ /* 0x000fdc00000e0000 */
[----:B------:R-:W3:Y:S01]  /*1000*/  LDCU UR60, c[0x0][UR60+0x2a4] ;  /* 0x000054803c3c77ac */ /* 0x000ee20008000800 */
[----:B------:R-:W-:Y:S02]  /*1010*/  ULOP3.LUT UR49, UR48, 0x1, URZ, 0xc0, !UPT ;  /* 0x0000000130317892 */ /* 0x000fe4000f8ec0ff */
[----:B------:R-:W-:Y:S02]  /*1020*/  USHF.R.U32.HI UR26, URZ, 0x1, UR48 ;  /* 0x00000001ff1a7899 */ /* 0x000fe40008011630 */
[----:B------:R-:W-:Y:S02]  /*1030*/  UISETP.GT.U32.AND UP1, UPT, UR49, 0xffff, UPT ;  /* 0x0000ffff3100788c */ /* 0x000fe4000bf24070 */
[----:B------:R-:W-:Y:S01]  /*1040*/  USHF.L.U32 UR28, UR48, 0xb, URZ ;  /* 0x0000000b301c7899 */ /* 0x000fe200080006ff */
[----:B-1----:R-:W-:Y:S01]  /*1050*/  I2FP.F32.U32 R3, UR46 ;  /* 0x0000002e00037c45 */ /* 0x002fe20008201000 */
[----:B------:R-:W1:Y:S04]  /*1060*/  LDCU UR23, c[0x0][0xb24] ;  /* 0x00016480ff1777ac */ /* 0x000e680008000800 */
[----:B--2---:R-:W-:Y:S01]  /*1070*/  FMUL R3, R3, UR5 ;  /* 0x0000000503037c20 */ /* 0x004fe20008400000 */
[----:B------:R-:W2:Y:S01]  /*1080*/  LDCU UR40, c[0x0][0xb24] ;  /* 0x00016480ff2877ac */ /* 0x000ea20008000800 */
[----:B----4-:R-:W-:Y:S01]  /*1090*/  I2FP.F32.U32 R2, UR45 ;  /* 0x0000002d00027c45 */ /* 0x010fe20008201000 */
[----:B------:R-:W4:Y:S03]  /*10a0*/  LDCU UR30, c[0x0][0xb30] ;  /* 0x00016600ff1e77ac */ /* 0x000f260008000800 */
[----:B------:R-:W1:Y:S01]  /*10b0*/  F2I.U32.TRUNC.NTZ R3, R3 ;  /* 0x0000000300037305 */ /* 0x000e62000020f000 */
[----:B---3--:R-:W-:Y:S01]  /*10c0*/  FMUL R2, R2, UR4 ;  /* 0x0000000402027c20 */ /* 0x008fe20008400000 */
[----:B------:R-:W-:-:S02]  /*10d0*/  ULOP3.LUT UR4, UR48, 0x2, URZ, 0xc0, !UPT ;  /* 0x0000000230047892 */ /* 0x000fc4000f8ec0ff */
[----:B------:R-:W-:Y:S02]  /*10e0*/  USHF.L.U32 UR27, UR48, 0xc, URZ ;  /* 0x0000000c301b7899 */ /* 0x000fe400080006ff */
[----:B------:R-:W-:Y:S02]  /*10f0*/  UISETP.GT.U32.AND UP0, UPT, UR4, 0xffff, UPT ;  /* 0x0000ffff0400788c */ /* 0x000fe4000bf04070 */
[----:B------:R-:W3:Y:S01]  /*1100*/  F2I.U32.TRUNC.NTZ R2, R2 ;  /* 0x0000000200027305 */ /* 0x000ee2000020f000 */
[----:B------:R-:W-:Y:S01]  /*1110*/  UMOV UR32, 0x5 ;  /* 0x0000000500207882 */ /* 0x000fe20000000000 */
[----:B------:R-:W-:Y:S02]  /*1120*/  USEL UR24, UR49, 0xffff, !UP1 ;  /* 0x0000ffff31187887 */ /* 0x000fe4000c800000 */
[----:B------:R-:W-:Y:S01]  /*1130*/  USEL UR25, UR4, 0xffff, !UP0 ;  /* 0x0000ffff04197887 */ /* 0x000fe2000c000000 */
[----:B-1----:R-:W-:Y:S02]  /*1140*/  R2UR UR5, R3 ;  /* 0x00000000030572ca */ /* 0x002fe400000e0000 */
[----:B---3--:R-:W-:-:S02]  /*1150*/  R2UR UR6, R2 ;  /* 0x00000000020672ca */ /* 0x008fc400000e0000 */
[----:B------:R-:W-:-:S09]  /*1160*/  PRMT R2, RZ, 0x7610, R2 ;  /* 0x00007610ff027816 */ /* 0x000fd20000000002 */
[----:B------:R-:W-:-:S04]  /*1170*/  UIADD3 UR5, UPT, UPT, -UR5, URZ, URZ ;  /* 0x000000ff05057290 */ /* 0x000fc8000fffe1ff */
[----:B------:R-:W-:Y:S02]  /*1180*/  UIMAD UR57, UR57, UR5, UR46 ;  /* 0x00000005393972a4 */ /* 0x000fe4000f8e022e */
[----:B------:R-:W-:-:S04]  /*1190*/  UIADD3 UR4, UPT, UPT, -UR6, URZ, URZ ;  /* 0x000000ff06047290 */ /* 0x000fc8000fffe1ff */
[----:B------:R-:W-:Y:S01]  /*11a0*/  UIMAD UR60, UR60, UR4, UR45 ;  /* 0x000000043c3c72a4 */ /* 0x000fe2000f8e022d */
[----:B--2-4-:R-:W-:Y:S11]  /*11b0*/  BRA.U UP4, `(.L_x_18) ;  /* 0x00000001043c7547 */ /* 0x014ff6000b800000 */
[----:B------:R-:W-:Y:S02]  /*11c0*/  UISETP.NE.AND UP0, UPT, UR60, URZ, UPT ;  /* 0x000000ff3c00728c */ /* 0x000fe4000bf05270 */
[----:B------:R-:W-:Y:S02]  /*11d0*/  UISETP.NE.AND UP1, UPT, UR60, 0x1, UPT ;  /* 0x000000013c00788c */ /* 0x000fe4000bf25270 */
[----:B------:R-:W-:Y:S02]  /*11e0*/  UISETP.NE.AND UP2, UPT, UR57, URZ, UP0 ;  /* 0x000000ff3900728c */ /* 0x000fe40008745270 */
[----:B------:R-:W-:Y:S02]  /*11f0*/  USEL UR4, URZ, 0x2, UP0 ;  /* 0x00000002ff047887 */ /* 0x000fe40008000000 */
[----:B------:R-:W-:Y:S02]  /*1200*/  USEL UR8, URZ, 0x1, UP2 ;  /* 0x00000001ff087887 */ /* 0x000fe40009000000 */
[----:B------:R-:W-:-:S02]  /*1210*/  UISETP.NE.AND UP2, UPT, UR57, URZ, UPT ;  /* 0x000000ff3900728c */ /* 0x000fc4000bf45270 */
[----:B------:R-:W-:Y:S02]  /*1220*/  USEL UR5, URZ, 0x4, UP1 ;  /* 0x00000004ff057887 */ /* 0x000fe40008800000 */
[----:B------:R-:W-:Y:S02]  /*1230*/  UISETP.NE.AND UP0, UPT, UR57, 0x1, UPT ;  /* 0x000000013900788c */ /* 0x000fe4000bf05270 */
[----:B------:R-:W-:Y:S02]  /*1240*/  USEL UR6, URZ, 0x8, UP1 ;  /* 0x00000008ff067887 */ /* 0x000fe40008800000 */
[----:B------:R-:W-:Y:S02]  /*1250*/  USEL UR7, UR5, 0x4, UP2 ;  /* 0x0000000405077887 */ /* 0x000fe40009000000 */
[----:B------:R-:W-:Y:S02]  /*1260*/  USEL UR4, UR4, 0x2, UP0 ;  /* 0x0000000204047887 */ /* 0x000fe40008000000 */
[----:B------:R-:W-:-:S02]  /*1270*/  USEL UR5, UR6, 0x8, UP0 ;  /* 0x0000000806057887 */ /* 0x000fc40008000000 */
[----:B------:R-:W-:-:S04]  /*1280*/  UIADD3 UR4, UPT, UPT, UR4, UR7, UR8 ;  /* 0x0000000704047290 */ /* 0x000fc8000fffe008 */
[----:B------:R-:W-:-:S06]  /*1290*/  UIADD3 UR4, UPT, UPT, UR4, UR5, URZ ;  /* 0x0000000504047290 */ /* 0x000fcc000fffe0ff */
[----:B------:R-:W-:-:S07]  /*12a0*/  MOV R2, UR4 ;  /* 0x0000000400027c02 */ /* 0x000fce0008000f00 */
.L_x_18:
[----:B------:R-:W1:Y:S01]  /*12b0*/  S2UR UR36, SR_CTAID.Z ;  /* 0x00000000002479c3 */ /* 0x000e620000002700 */
[----:B------:R-:W-:Y:S01]  /*12c0*/  UISETP.GE.AND UP0, UPT, UR23, 0x1, UPT ;  /* 0x000000011700788c */ /* 0x000fe2000bf06270 */
[----:B------:R-:W-:-:S08]  /*12d0*/  UMOV UR31, 0x3 ;  /* 0x00000003001f7882 */ /* 0x000fd00000000000 */
[----:B------:R-:W-:Y:S05]  /*12e0*/  BRA.U !UP0, `(.L_x_19) ;  /* 0x0000000108d47547 */ /* 0x000fea000b800000 */
[----:B------:R-:W2:Y:S01]  /*12f0*/  LDCU.128 UR12, c[0x0][0xb10] ;  /* 0x00016200ff0c77ac */ /* 0x000ea20008000c00 */
[----:B------:R-:W3:Y:S01]  /*1300*/  LDCU UR6, c[0x0][0x370] ;  /* 0x00006e00ff0677ac */ /* 0x000ee20008000800 */
[----:B------:R-:W4:Y:S01]  /*1310*/  LDCU UR5, c[0x0][0x374] ;  /* 0x00006e80ff0577ac */ /* 0x000f220008000800 */
[----:B------:R-:W1:Y:S01]  /*1320*/  LDCU UR29, c[0x0][0xb0c] ;  /* 0x00016180ff1d77ac */ /* 0x000e620008000800 */
[----:B------:R-:W1:Y:S01]  /*1330*/  LDCU UR4, c[0x0][0xb20] ;  /* 0x00016400ff0477ac */ /* 0x000e620008000800 */
[----:B------:R-:W1:Y:S01]  /*1340*/  LDCU.64 UR8, c[0x0][0xb28] ;  /* 0x00016500ff0877ac */ /* 0x000e620008000a00 */
[----:B--2---:R-:W-:Y:S02]  /*1350*/  UISETP.NE.AND UP0, UPT, UR14, 0x1, UPT ;  /* 0x000000010e00788c */ /* 0x004fe4000bf05270 */
[----:B----4-:R-:W-:Y:S02]  /*1360*/  UIMAD.WIDE.U32 UR10, UR5, UR15, URZ ;  /* 0x0000000f050a72a5 */ /* 0x010fe4000f8e00ff */
[----:B---3--:R-:W-:-:S02]  /*1370*/  UIMAD.WIDE.U32 UR18, UR6, UR12, URZ ;  /* 0x0000000c061272a5 */ /* 0x008fc4000f8e00ff */
[----:B-1----:R-:W-:Y:S02]  /*1380*/  UISETP.NE.AND UP1, UPT, UR29, 0x1, UPT ;  /* 0x000000011d00788c */ /* 0x002fe4000bf25270 */
[----:B------:R-:W-:Y:S01]  /*1390*/  UISETP.NE.AND UP2, UPT, UR23, 0x1, UPT ;  /* 0x000000011700788c */ /* 0x000fe2000bf45270 */
[----:B------:R-:W-:Y:S02]  /*13a0*/  UMOV UR10, UR11 ;  /* 0x0000000b000a7c82 */ /* 0x000fe40008000000 */
[----:B------:R-:W-:Y:S01]  /*13b0*/  UMOV UR18, UR19 ;  /* 0x0000001300127c82 */ /* 0x000fe20008000000 */
[----:B------:R-:W-:Y:S02]  /*13c0*/  @UP0 USHF.R.U32.HI UR5, URZ, UR4, UR10 ;  /* 0x00000004ff050299 */ /* 0x000fe4000801160a */
[----:B------:R-:W-:Y:S02]  /*13d0*/  UIMAD.WIDE.U32 UR20, UR45, UR15, URZ ;  /* 0x0000000f2d1472a5 */ /* 0x000fe4000f8e00ff */
[----:B------:R-:W-:-:S02]  /*13e0*/  UIMAD.WIDE.U32 UR10, UR5, UR8, URZ ;  /* 0x00000008050a72a5 */ /* 0x000fc4000f8e00ff */
[----:B------:R-:W-:Y:S02]  /*13f0*/  @UP1 USHF.R.U32.HI UR6, URZ, UR13, UR18 ;  /* 0x0000000dff061299 */ /* 0x000fe40008011612 */
[----:B------:R-:W-:Y:S02]  /*1400*/  UIMAD.WIDE.U32 UR16, UR46, UR12, URZ ;  /* 0x0000000c2e1072a5 */ /* 0x000fe4000f8e00ff */
[----:B------:R-:W-:Y:S01]  /*1410*/  UIMAD.WIDE.U32 UR18, UR6, UR8, URZ ;  /* 0x00000008061272a5 */ /* 0x000fe2000f8e00ff */
[----:B------:R-:W-:Y:S01]  /*1420*/  UMOV UR20, UR21 ;  /* 0x0000001500147c82 */ /* 0x000fe20008000000 */
[----:B------:R-:W-:Y:S01]  /*1430*/  UMOV UR10, UR11 ;  /* 0x0000000b000a7c82 */ /* 0x000fe20008000000 */
[----:B------:R-:W-:Y:S02]  /*1440*/  USHF.R.U32.HI UR20, URZ, UR4, UR20 ;  /* 0x00000004ff147299 */ /* 0x000fe40008011614 */
[----:B------:R-:W-:Y:S02]  /*1450*/  @UP2 USHF.R.U32.HI UR5, URZ, UR9, UR10 ;  /* 0x00000009ff052299 */ /* 0x000fe4000801160a */
[----:B------:R-:W-:Y:S01]  /*1460*/  UMOV UR7, UR19 ;  /* 0x0000001300077c82 */ /* 0x000fe20008000000 */
[----:B------:R-:W-:Y:S01]  /*1470*/  UMOV UR16, UR17 ;  /* 0x0000001100107c82 */ /* 0x000fe20008000000 */
[----:B------:R-:W-:-:S02]  /*1480*/  @UP2 USHF.R.U32.HI UR6, URZ, UR9, UR7 ;  /* 0x00000009ff062299 */ /* 0x000fc40008011607 */
[----:B------:R-:W-:Y:S02]  /*1490*/  USHF.R.U32.HI UR13, URZ, UR13, UR16 ;  /* 0x0000000dff0d7299 */ /* 0x000fe40008011610 */
[----:B------:R-:W-:Y:S02]  /*14a0*/  USEL UR4, UR45, UR20, !UP0 ;  /* 0x000000142d047287 */ /* 0x000fe4000c000000 */
[----:B------:R-:W-:Y:S02]  /*14b0*/  UIMAD UR7, UR5, UR23, URZ ;  /* 0x00000017050772a4 */ /* 0x000fe4000f8e02ff */
[----:B------:R-:W-:Y:S02]  /*14c0*/  USEL UR5, UR46, UR13, !UP1 ;  /* 0x0000000d2e057287 */ /* 0x000fe4000c800000 */
[----:B------:R-:W-:Y:S02]  /*14d0*/  UIMAD UR12, UR6, UR23, URZ ;  /* 0x00000017060c72a4 */ /* 0x000fe4000f8e02ff */
[----:B------:R-:W-:-:S02]  /*14e0*/  UISETP.GE.AND UP0, UPT, UR4, UR7, UPT ;  /* 0x000000070400728c */ /* 0x000fc4000bf06270 */
[----:B------:R-:W-:Y:S02]  /*14f0*/  UIMAD.WIDE.U32 UR10, UR4, UR8, URZ ;  /* 0x00000008040a72a5 */ /* 0x000fe4000f8e00ff */
[----:B------:R-:W-:Y:S02]  /*1500*/  UISETP.GE.OR UP0, UPT, UR5, UR12, UP0 ;  /* 0x0000000c0500728c */ /* 0x000fe40008706670 */
[----:B------:R-:W-:Y:S02]  /*1510*/  UIMAD.WIDE.U32 UR12, UR5, UR8, URZ ;  /* 0x00000008050c72a5 */ /* 0x000fe4000f8e00ff */
[----:B------:R-:W-:Y:S01]  /*1520*/  UIADD3 UR10, UPT, UPT, -UR4, URZ, URZ ;  /* 0x000000ff040a7290 */ /* 0x000fe2000fffe1ff */
[----:B------:R-:W-:Y:S01]  /*1530*/  UMOV UR8, UR11 ;  /* 0x0000000b00087c82 */ /* 0x000fe20008000000 */
[----:B------:R-:W-:Y:S02]  /*1540*/  UIADD3 UR11, UPT, UPT, -UR5, URZ, URZ ;  /* 0x000000ff050b7290 */ /* 0x000fe4000fffe1ff */
[----:B------:R-:W-:-:S03]  /*1550*/  USHF.R.U32.HI UR8, URZ, UR9, UR8 ;  /* 0x00000009ff087299 */ /* 0x000fc60008011608 */
[----:B------:R-:W-:Y:S01]  /*1560*/  @!UP0 UMOV UR7, UR13 ;  /* 0x0000000d00078c82 */ /* 0x000fe20008000000 */
[----:B------:R-:W-:Y:S02]  /*1570*/  UIMAD UR45, UR14, UR10, UR45 ;  /* 0x0000000a0e2d72a4 */ /* 0x000fe4000f8e022d */
[----:B------:R-:W-:Y:S02]  /*1580*/  USEL UR8, UR4, UR8, !UP2 ;  /* 0x0000000804087287 */ /* 0x000fe4000d000000 */
[----:B------:R-:W-:Y:S02]  /*1590*/  @!UP0 USHF.R.U32.HI UR7, URZ, UR9, UR7 ;  /* 0x00000009ff078299 */ /* 0x000fe40008011607 */
[----:B------:R-:W-:Y:S02]  /*15a0*/  UIADD3 UR9, UPT, UPT, -UR8, URZ, URZ ;  /* 0x000000ff08097290 */ /* 0x000fe4000fffe1ff */
[----:B------:R-:W-:Y:S02]  /*15b0*/  @!UP0 USEL UR7, UR5, UR7, !UP2 ;  /* 0x0000000705078287 */ /* 0x000fe4000d000000 */
[----:B------:R-:W-:-:S02]  /*15c0*/  UIMAD UR9, UR23, UR9, UR4 ;  /* 0x00000009170972a4 */ /* 0x000fc4000f8e0204 */
[----:B------:R-:W-:Y:S02]  /*15d0*/  @!UP0 UIADD3 UR8, UPT, UPT, UR8, -UR7, URZ ;  /* 0x8000000708088290 */ /* 0x000fe4000fffe0ff */
[----:B------:R-:W-:Y:S02]  /*15e0*/  @!UP0 UIMAD UR6, UR9, UR6, UR7 ;  /* 0x00000006090682a4 */ /* 0x000fe4000f8e0207 */
[----:B------:R-:W-:Y:S02]  /*15f0*/  @!UP0 UIMAD UR4, UR8, UR23, UR5 ;  /* 0x00000017080482a4 */ /* 0x000fe4000f8e0205 */
[----:B------:R-:W-:Y:S02]  /*1600*/  UIMAD UR46, UR29, UR11, UR46 ;  /* 0x0000000b1d2e72a4 */ /* 0x000fe4000f8e022e */
[----:B------:R-:W-:Y:S01]  /*1610*/  UIMAD UR45, UR4, UR14, UR45 ;  /* 0x0000000e042d72a4 */ /* 0x000fe2000f8e022d */
[----:B------:R-:W-:Y:S02]  /*1620*/  @!UP0 UMOV UR5, UR6 ;  /* 0x0000000600058c82 */ /* 0x000fe40008000000 */
[----:B------:R-:W-:-:S12]  /*1630*/  UIMAD UR46, UR5, UR29, UR46 ;  /* 0x0000001d052e72a4 */ /* 0x000fd8000f8e022e */
.L_x_19:
[----:B------:R-:W-:Y:S02]  /*1640*/  UISETP.NE.AND UP1, UPT, UR30, 0x1, UPT ;  /* 0x000000011e00788c */ /* 0x000fe4000bf25270 */
[----:B------:R-:W-:Y:S02]  /*1650*/  ULOP3.LUT UR24, UR24, 0xffff, URZ, 0xc0, !UPT ;  /* 0x0000ffff18187892 */ /* 0x000fe4000f8ec0ff */
[----:B------:R-:W-:Y:S02]  /*1660*/  ULOP3.LUT UR21, UR25, 0xffff, URZ, 0xc0, !UPT ;  /* 0x0000ffff19157892 */ /* 0x000fe4000f8ec0ff */
[----:B------:R-:W-:Y:S02]  /*1670*/  UISETP.NE.AND UP0, UPT, UR22, 0x2, UPT ;  /* 0x000000021600788c */ /* 0x000fe4000bf05270 */
[----:B------:R-:W-:Y:S02]  /*1680*/  ULOP3.LUT UR28, UR28, 0x1000, URZ, 0xc0, !UPT ;  /* 0x000010001c1c7892 */ /* 0x000fe4000f8ec0ff */
[----:B------:R-:W-:-:S02]  /*1690*/  ULOP3.LUT UR27, UR27, 0x1000, URZ, 0xc0, !UPT ;  /* 0x000010001b1b7892 */ /* 0x000fc4000f8ec0ff */
[----:B------:R-:W-:Y:S02]  /*16a0*/  USHF.L.U32 UR24, UR32, UR24, URZ ;  /* 0x0000001820187299 */ /* 0x000fe400080006ff */
[----:B------:R-:W-:Y:S01]  /*16b0*/  USHF.L.U32 UR21, UR31, UR21, URZ ;  /* 0x000000151f157299 */ /* 0x000fe200080006ff */
[----:B------:R-:W-:Y:S11]  /*16c0*/  BRA.U UP1, `(.L_x_20) ;  /* 0x0000000101447547 */ /* 0x000ff6000b800000 */
[----:B------:R-:W2:Y:S01]  /*16d0*/  LDCU.128 UR8, c[0x0][0xb10] ;  /* 0x00016200ff0877ac */ /* 0x000ea20008000c00 */
[----:B------:R-:W3:Y:S01]  /*16e0*/  LDCU UR12, c[0x0][0xb0c] ;  /* 0x00016180ff0c77ac */ /* 0x000ee20008000800 */
[----:B------:R-:W4:Y:S01]  /*16f0*/  LDCU UR13, c[0x0][0xb20] ;  /* 0x00016400ff0d77ac */ /* 0x000f220008000800 */
[----:B--2---:R-:W-:Y:S02]  /*1700*/  UIMAD.WIDE.U32 UR6, UR46, UR8, URZ ;  /* 0x000000082e0672a5 */ /* 0x004fe4000f8e00ff */
[----:B------:R-:W-:Y:S02]  /*1710*/  UIMAD.WIDE.U32 UR4, UR45, UR11, URZ ;  /* 0x0000000b2d0472a5 */ /* 0x000fe4000f8e00ff */
[----:B---3--:R-:W-:Y:S02]  /*1720*/  UISETP.NE.AND UP2, UPT, UR12, 0x1, UPT ;  /* 0x000000010c00788c */ /* 0x008fe4000bf45270 */
[----:B------:R-:W-:Y:S01]  /*1730*/  UISETP.NE.AND UP1, UPT, UR10, 0x1, UPT ;  /* 0x000000010a00788c */ /* 0x000fe2000bf25270 */
[----:B------:R-:W-:-:S02]  /*1740*/  UMOV UR6, UR7 ;  /* 0x0000000700067c82 */ /* 0x000fc40008000000 */
[----:B------:R-:W-:Y:S01]  /*1750*/  UMOV UR4, UR5 ;  /* 0x0000000500047c82 */ /* 0x000fe20008000000 */
[----:B------:R-:W-:Y:S02]  /*1760*/  USHF.R.U32.HI UR9, URZ, UR9, UR6 ;  /* 0x00000009ff097299 */ /* 0x000fe40008011606 */
[----:B----4-:R-:W-:Y:S02]  /*1770*/  USHF.R.U32.HI UR4, URZ, UR13, UR4 ;  /* 0x0000000dff047299 */ /* 0x010fe40008011604 */
[----:B------:R-:W-:Y:S02]  /*1780*/  USEL UR5, UR46, UR9, !UP2 ;  /* 0x000000092e057287 */ /* 0x000fe4000d000000 */
[----:B------:R-:W-:-:S04]  /*1790*/  USEL UR4, UR45, UR4, !UP1 ;  /* 0x000000042d047287 */ /* 0x000fc8000c800000 */
[----:B------:R-:W-:Y:S02]  /*17a0*/  UIADD3 UR6, UPT, UPT, UR5, -UR4, URZ ;  /* 0x8000000405067290 */ /* 0x000fe4000fffe0ff */
[----:B------:R-:W-:Y:S02]  /*17b0*/  UIADD3 UR4, UPT, UPT, -UR5, UR4, URZ ;  /* 0x0000000405047290 */ /* 0x000fe4000fffe1ff */
[----:B------:R-:W-:Y:S02]  /*17c0*/  UIMAD UR45, UR6, UR10, UR45 ;  /* 0x0000000a062d72a4 */ /* 0x000fe4000f8e022d */
[----:B------:R-:W-:-:S12]  /*17d0*/  UIMAD UR46, UR4, UR12, UR46 ;  /* 0x0000000c042e72a4 */ /* 0x000fd8000f8e022e */
.L_x_20:
[----:B------:R-:W-:Y:S05]  /*17e0*/  BRA.U !UP5, `(.L_x_21) ;  /* 0x000000010d0c7547 */ /* 0x000fea000b800000 */
[----:B------:R-:W-:Y:S01]  /*17f0*/  UCGABAR_WAIT ;  /* 0x0000000000007dc7 */ /* 0x000fe20008000000 */
[----:B------:R-:W-:Y:S01]  /*1800*/  CCTL.IVALL ;  /* 0x00000000ff00798f */ /* 0x000fe20002000000 */
[----:B------:R-:W-:Y:S05]  /*1810*/  BRA `(.L_x_22) ;  /* 0x0000000000047947 */ /* 0x000fea0003800000 */
.L_x_21:
[----:B------:R-:W-:Y:S06]  /*1820*/  BAR.SYNC.DEFER_BLOCKING 0x0 ;  /* 0x0000000000007b1d */ /* 0x000fec0000010000 */
.L_x_22:
[----:B------:R-:W-:Y:S05]  /*1830*/  BRA.U UP0, `(.L_x_23) ;  /* 0x0000001900187547 */ /* 0x000fea000b800000 */
[----:B------:R-:W2:Y:S01]  /*1840*/  LDCU UR6, c[0x0][0x38c] ;  /* 0x00007180ff0677ac */ /* 0x000ea20008000800 */
[----:B------:R-:W-:Y:S01]  /*1850*/  PLOP3.LUT P1, PT, PT, PT, UP3, 0x80, 0x8 ;  /* 0x000000000008781c */ /* 0x000fe20003f2f038 */
[----:B------:R-:W-:Y:S01]  /*1860*/  IMAD.MOV.U32 R12, RZ, RZ, 0x1 ;  /* 0x00000001ff0c7424 */ /* 0x000fe200078e00ff */
[----:B------:R-:W-:Y:S01]  /*1870*/  ISETP.EQ.OR P2, PT, R0, RZ, P3 ;  /* 0x000000ff0000720c */ /* 0x000fe20001f42670 */
[----:B------:R-:W-:Y:S01]  /*1880*/  UISETP.NE.AND UP1, UPT, UR22, URZ, UPT ;  /* 0x000000ff1600728c */ /* 0x000fe2000bf25270 */
[----:B------:R-:W-:Y:S02]  /*1890*/  PLOP3.LUT P1, PT, P1, PT, PT, 0x8, 0x80 ;  /* 0x000000000080781c */ /* 0x000fe40000f2e170 */
[----:B------:R-:W-:Y:S01]  /*18a0*/  CS2R R10, SRZ ;  /* 0x00000000000a7805 */ /* 0x000fe2000001ff00 */
[----:B------:R-:W-:Y:S01]  /*18b0*/  IMAD.MOV.U32 R9, RZ, RZ, RZ ;  /* 0x000000ffff097224 */ /* 0x000fe200078e00ff */
[----:B------:R-:W3:Y:S01]  /*18c0*/  LDCU UR41, c[0x0][0x370] ;  /* 0x00006e00ff2977ac */ /* 0x000ee20008000800 */
[----:B------:R-:W-:Y:S01]  /*18d0*/  IMAD.MOV.U32 R8, RZ, RZ, 0x1 ;  /* 0x00000001ff087424 */ /* 0x000fe200078e00ff */
[----:B------:R-:W4:Y:S01]  /*18e0*/  LDCU.64 UR30, c[0x0][0x348] ;  /* 0x00006900ff1e77ac */ /* 0x000f220008000a00 */
[----:B------:R-:W1:Y:S01]  /*18f0*/  LDCU UR39, c[0x0][0x374] ;  /* 0x00006e80ff2777ac */ /* 0x000e620008000800 */
[----:B--2---:R-:W-:-:S02]  /*1900*/  UIADD3 UR5, UPT, UPT, UR6, 0x7f, URZ ;  /* 0x0000007f06057890 */ /* 0x004fc4000fffe0ff */
[----:B------:R-:W-:Y:S02]  /*1910*/  UIADD3 UR50, UPT, UPT, UR6, 0xfe, URZ ;  /* 0x000000fe06327890 */ /* 0x000fe4000fffe0ff */
[----:B------:R-:W-:-:S04]  /*1920*/  USHF.R.S32.HI UR4, URZ, 0x1f, UR5 ;  /* 0x0000001fff047899 */ /* 0x000fc80008011405 */
[----:B------:R-:W-:Y:S02]  /*1930*/  ULEA.HI UR4, UR4, UR5, URZ, 0x7 ;  /* 0x0000000504047291 */ /* 0x000fe4000f8f38ff */
[----:B------:R-:W-:Y:S02]  /*1940*/  USHF.L.U32 UR5, UR26, 0x5, URZ ;  /* 0x000000051a057899 */ /* 0x000fe400080006ff */
[----:B------:R-:W-:Y:S02]  /*1950*/  USHF.R.S32.HI UR43, URZ, 0x7, UR4 ;  /* 0x00000007ff2b7899 */ /* 0x000fe40008011404 */
[----:B------:R-:W-:Y:S02]  /*1960*/  UIADD3 UR4, UPT, UPT, UR6, -0x1, URZ ;  /* 0xffffffff06047890 */ /* 0x000fe4000fffe0ff */
[----:B------:R-:W-:Y:S02]  /*1970*/  UISETP.LT.U32.AND UP0, UPT, UR43, 0xd, UPT ;  /* 0x0000000d2b00788c */ /* 0x000fe4000bf01070 */
[----:B------:R-:W-:-:S02]  /*1980*/  UISETP.GE.U32.AND UP2, UPT, UR4, -0xff, UPT ;  /* 0xffffff010400788c */ /* 0x000fc4000bf46070 */
[----:B------:R-:W-:Y:S02]  /*1990*/  USEL UR42, UR43, 0xd, UP0 ;  /* 0x0000000d2b2a7887 */ /* 0x000fe40008000000 */
[----:B------:R-:W-:Y:S02]  /*19a0*/  ULOP3.LUT UR44, UR5, 0x20, URZ, 0xe2, !UPT ;  /* 0x00000020052c7892 */ /* 0x000fe4000f8ee2ff */
[----:B------:R-:W-:Y:S02]  /*19b0*/  UIADD3 UR25, UPT, UPT, UR42, -0x1, URZ ;  /* 0xffffffff2a197890 */ /* 0x000fe4000fffe0ff */
[----:B------:R-:W-:Y:S02]  /*19c0*/  USEL UR26, UR34, 0x2, UP1 ;  /* 0x00000002221a7887 */ /* 0x000fe40008800000 */
[----:B------:R-:W-:Y:S02]  /*19d0*/  UIADD3 UR47, UPT, UPT, UR43, -UR42, URZ ;  /* 0x8000002a2b2f7290 */ /* 0x000fe4000fffe0ff */
[----:B------:R-:W-:Y:S01]  /*19e0*/  @UP2 UIADD3 UR25, UPT, UPT, UR42, URZ, URZ ;  /* 0x000000ff2a192290 */ /* 0x000fe2000fffe0ff */
[----:B------:R-:W-:-:S03]  /*19f0*/  UMOV UR5, URZ ;  /* 0x000000ff00057c82 */ /* 0x000fc60008000000 */
[----:B-1-34-:R-:W-:-:S12]  /*1a00*/  UIADD3 UR25, UPT, UPT, UR25, 0x1, URZ ;  /* 0x0000000119197890 */ /* 0x01afd8000fffe0ff */
.L_x_43:
[----:B------:R-:W-:Y:S01]  /*1a10*/  UISETP.NE.AND UP0, UPT, UR48, URZ, UPT ;  /* 0x000000ff3000728c */ /* 0x000fe2000bf05270 */
[----:B------:R-:W1:Y:S08]  /*1a20*/  S2UR UR48, SR_CgaCtaId ;  /* 0x00000000003079c3 */ /* 0x000e700000008800 */
[----:B------:R-:W-:Y:S05]  /*1a30*/  BRA.U UP0, `(.L_x_24) ;  /* 0x0000000100347547 */ /* 0x000fea000b800000 */
[----:B------:R-:W2:Y:S01]  /*1a40*/  S2R R0, SR_CgaCtaId ;  /* 0x0000000000007919 */ /* 0x000ea20000008800 */
[----:B------:R-:W-:-:S04]  /*1a50*/  MOV R2, 0x400 ;  /* 0x0000040000027802 */ /* 0x000fc80000000f00 */
[----:B--2---:R-:W-:Y:S02]  /*1a60*/  LEA R0, R0, R2, 0x18 ;  /* 0x0000000200007211 */ /* 0x004fe400078ec0ff */
[----:B------:R-:W-:-:S03]  /*1a70*/  SHF.L.U32 R2, R8, 0x1f, RZ ;  /* 0x0000001f08027819 */ /* 0x000fc600000006ff */
[----:B------:R-:W-:-:S04]  /*1a80*/  IMAD R0, R9, 0x8, R0 ;  /* 0x0000000809007824 */ /* 0x000fc800078e0200 */
[----:B------:R-:W2:Y:S02]  /*1a90*/  SYNCS.PHASECHK.TRANS64.TRYWAIT P0, [R0+URZ+0x160], R2 ;  /* 0x00016002000075a7 */ /* 0x000ea400080011ff */
[----:B--2---:R-:W-:Y:S05]  /*1aa0*/  @!P0 BRA `(.L_x_25) ;  /* 0x0000005400408947 */ /* 0x004fea0003800000 */
.L_x_112:
[----:B------:R-:W-:Y:S01]  /*1ab0*/  VIADD R9, R9, 0x1 ;  /* 0x0000000109097836 */ /* 0x000fe20000000000 */
[----:B------:R2:W-:Y:S04]  /*1ac0*/  SYNCS.ARRIVE.TRANS64.A1T0 RZ, [R0+URZ+0x150], RZ ;  /* 0x000150ff00ff79a7 */ /* 0x0005e800081000ff */
[----:B------:R-:W-:-:S04]  /*1ad0*/  ISETP.NE.AND P0, PT, R9, 0x2, PT ;  /* 0x000000020900780c */ /* 0x000fc80003f05270 */
[----:B------:R-:W-:Y:S02]  /*1ae0*/  SEL R9, R9, RZ, P0 ;  /* 0x000000ff09097207 */ /* 0x000fe40000000000 */
[----:B--2---:R-:W-:-:S04]  /*1af0*/  SEL R0, RZ, 0x1, P0 ;  /* 0x00000001ff007807 */ /* 0x004fc80000000000 */
[----:B------:R-:W-:-:S07]  /*1b00*/  LOP3.LUT R8, R8, R0, RZ, 0x3c, !PT ;  /* 0x0000000008087212 */ /* 0x000fce00078e3cff */
.L_x_24:
[----:B------:R-:W-:Y:S01]  /*1b10*/  UMOV UR6, 0x400 ;  /* 0x0000040000067882 */ /* 0x000fe20000000000 */
[----:B------:R-:W-:Y:S01]  /*1b20*/  SHF.L.U32 R0, R12, 0x1f, RZ ;  /* 0x0000001f0c007819 */ /* 0x000fe200000006ff */
[----:B-1----:R-:W-:Y:S02]  /*1b30*/  ULEA UR6, UR48, UR6, 0x18 ;  /* 0x0000000630067291 */ /* 0x002fe4000f8ec0ff */
[----:B------:R-:W-:Y:S02]  /*1b40*/  UISETP.GE.U32.AND UP0, UPT, UR50, 0xff, UPT ;  /* 0x000000ff3200788c */ /* 0x000fe4000bf06070 */
[----:B------:R-:W-:Y:S02]  /*1b50*/  ULEA UR4, UR5, UR6, 0x3 ;  /* 0x0000000605047291 */ /* 0x000fe4000f8e18ff */
[----:B------:R-:W-:Y:S02]  /*1b60*/  ULEA UR11, UR45, UR49, 0x1 ;  /* 0x000000312d0b7291 */ /* 0x000fe4000f8e08ff */
[----:B------:R-:W-:-:S02]  /*1b70*/  ULEA UR35, UR46, UR44, 0x6 ;  /* 0x0000002c2e237291 */ /* 0x000fc4000f8e30ff */
[----:B------:R-:W-:Y:S01]  /*1b80*/  USHF.L.U32 UR11, UR11, 0x5, URZ ;  /* 0x000000050b0b7899 */ /* 0x000fe200080006ff */
[----:B------:R-:W-:Y:S02]  /*1b90*/  UMOV UR13, URZ ;  /* 0x000000ff000d7c82 */ /* 0x000fe40008000000 */
[----:B------:R1:W2:Y:S01]  /*1ba0*/  SYNCS.PHASECHK.TRANS64.TRYWAIT P0, [UR4+0x68], R0 ;  /* 0x00006800ff0075a7 */ /* 0x0002a20008001104 */
[----:B------:R-:W-:Y:S08]  /*1bb0*/  BRA.U !UP0, `(.L_x_26) ;  /* 0x0000000108c47547 */ /* 0x000ff0000b800000 */
[----:B------:R-:W-:Y:S01]  /*1bc0*/  UMOV UR7, URZ ;  /* 0x000000ff00077c82 */ /* 0x000fe20008000000 */
[----:B------:R-:W-:-:S05]  /*1bd0*/  UMOV UR4, UR5 ;  /* 0x0000000500047c82 */ /* 0x000fca0008000000 */
.L_x_32:
[----:B------:R-:W-:Y:S01]  /*1be0*/  ULEA UR33, UR4, UR6, 0x3 ;  /* 0x0000000604217291 */ /* 0x000fe2000f8e18ff */
[----:B------:R-:W-:Y:S01]  /*1bf0*/  @!P3 MOV R2, 0x4000 ;  /* 0x000040000002b802 */ /* 0x000fe20000000f00 */
[----:B--2-4-:R-:W-:Y:S10]  /*1c00*/  @P0 BRA `(.L_x_27) ;  /* 0x00000000000c0947 */ /* 0x014ff40003800000 */
[----:B------:R-:W-:-:S04]  /*1c10*/  SHF.L.U32 R3, R12, 0x1f, RZ ;  /* 0x0000001f0c037819 */ /* 0x000fc800000006ff */
[----:B------:R-:W2:Y:S02]  /*1c20*/  SYNCS.PHASECHK.TRANS64.TRYWAIT P0, [UR33+0x68], R3 ;  /* 0x00006803ff0075a7 */ /* 0x000ea40008001121 */
[----:B--2---:R-:W-:Y:S05]  /*1c30*/  @!P0 BRA `(.L_x_28) ;  /* 0x0000005000f08947 */ /* 0x004fea0003800000 */
.L_x_27:
[----:B------:R2:W-:Y:S01]  /*1c40*/  @!P3 SYNCS.ARRIVE.TRANS64 RZ, [UR33], R2 ;  /* 0x00000002ffffb9a7 */ /* 0x0005e20008000021 */
[----:B------:R-:W-:-:S04]  /*1c50*/  ULOP3.LUT UR5, UR26, 0x2, URZ, 0xfc, !UPT ;  /* 0x000000021a057892 */ /* 0x000fc8000f8efcff */
[----:B------:R-:W-:-:S09]  /*1c60*/  UISETP.NE.AND UP0, UPT, UR5, 0x2, UPT ;  /* 0x000000020500788c */ /* 0x000fd2000bf05270 */
[----:B------:R-:W-:Y:S05]  /*1c70*/  BRA.U UP0, `(.L_x_29) ;  /* 0x0000000100047547 */ /* 0x000fea000b800000 */
[----:B------:R-:W-:Y:S05]  /*1c80*/  BPT.TRAP 0x1 ;  /* 0x000000040000795c */ /* 0x000fea0000300000 */
.L_x_29:
[----:B------:R-:W-:Y:S04]  /*1c90*/  BSSY.RECONVERGENT B0, `(.L_x_30) ;  /* 0x0000003000007945 */ /* 0x000fe80003800200 */
[----:B------:R-:W-:Y:S05]  /*1ca0*/  @P2 BRA `(.L_x_31) ;  /* 0x0000000000042947 */ /* 0x000fea0003800000 */
[----:B------:R-:W-:Y:S05]  /*1cb0*/  BPT.TRAP 0x1 ;  /* 0x000000040000795c */ /* 0x000fea0000300000 */
.L_x_31:
[----:B------:R-:W-:Y:S05]  /*1cc0*/  BSYNC.RECONVERGENT B0 ;  /* 0x0000000000007941 */ /* 0x000fea0003800200 */
.L_x_30:
[----:B------:R-:W-:Y:S02]  /*1cd0*/  UIADD3 UR5, UPT, UPT, UR4, 0x1, URZ ;  /* 0x0000000104057890 */ /* 0x000fe4000fffe0ff */
[----:B------:R-:W-:Y:S02]  /*1ce0*/  USHF.L.U32 UR4, UR4, 0xd, URZ ;  /* 0x0000000d04047899 */ /* 0x000fe400080006ff */
[----:B------:R-:W-:Y:S02]  /*1cf0*/  UISETP.NE.AND UP0, UPT, UR5, 0xd, UPT ;  /* 0x0000000d0500788c */ /* 0x000fe4000bf05270 */
[----:B------:R-:W-:Y:S02]  /*1d00*/  USHF.L.U32 UR34, UR7, 0x7, URZ ;  /* 0x0000000707227899 */ /* 0x000fe400080006ff */
[----:B------:R-:W-:Y:S02]  /*1d10*/  USEL UR9, URZ, 0x1, UP0 ;  /* 0x00000001ff097887 */ /* 0x000fe40008000000 */
[----:B------:R-:W-:-:S02]  /*1d20*/  USEL UR5, UR5, URZ, UP0 ;  /* 0x000000ff05057287 */ /* 0x000fc40008000000 */
[----:B------:R-:W-:Y:S02]  /*1d30*/  UIADD3 UR14, UP0, UPT, UR30, 0x180, URZ ;  /* 0x000001801e0e7890 */ /* 0x000fe4000ff1e0ff */
[----:B------:R-:W-:Y:S01]  /*1d40*/  ULEA UR8, UR5, UR6, 0x3 ;  /* 0x0000000605087291 */ /* 0x000fe2000f8e18ff */
[----:B------:R-:W-:Y:S01]  /*1d50*/  LOP3.LUT R12, R12, UR9, RZ, 0x3c, !PT ;  /* 0x000000090c0c7c12 */ /* 0x000fe2000f8e3cff */
[----:B------:R-:W-:Y:S02]  /*1d60*/  UIADD3 UR7, UPT, UPT, UR7, 0x1, URZ ;  /* 0x0000000107077890 */ /* 0x000fe4000fffe0ff */
[----:B------:R-:W-:Y:S01]  /*1d70*/  UIADD3 UR16, UP1, UPT, UR30, 0x80, URZ ;  /* 0x000000801e107890 */ /* 0x000fe2000ff3e0ff */
[----:B-1----:R-:W-:Y:S01]  /*1d80*/  SHF.L.U32 R0, R12, 0x1f, RZ ;  /* 0x0000001f0c007819 */ /* 0x002fe200000006ff */
[----:B------:R-:W-:Y:S02]  /*1d90*/  ULOP3.LUT UR32, UR28, UR4, URZ, 0xfc, !UPT ;  /* 0x000000041c207292 */ /* 0x000fe4000f8efcff */
[----:B------:R-:W-:Y:S01]  /*1da0*/  UIADD3.X UR15, UPT, UPT, URZ, UR31, URZ, UP0, !UPT ;  /* 0x0000001fff0f7290 */ /* 0x000fe200087fe4ff */
[----:B------:R3:W4:Y:S01]  /*1db0*/  SYNCS.PHASECHK.TRANS64.TRYWAIT P0, [UR8+0x68], R0 ;  /* 0x00006800ff0075a7 */ /* 0x0007220008001108 */
[----:B------:R-:W-:-:S02]  /*1dc0*/  ULOP3.LUT UR8, UR27, UR4, URZ, 0xfc, !UPT ;  /* 0x000000041b087292 */ /* 0x000fc4000f8efcff */
[----:B------:R-:W-:Y:S02]  /*1dd0*/  UISETP.NE.AND UP0, UPT, UR7, UR25, UPT ;  /* 0x000000190700728c */ /* 0x000fe4000bf05270 */
[----:B------:R-:W-:Y:S02]  /*1de0*/  UIADD3.X UR17, UPT, UPT, URZ, UR31, URZ, UP1, !UPT ;  /* 0x0000001fff117290 */ /* 0x000fe40008ffe4ff */
[----:B------:R-:W-:Y:S02]  /*1df0*/  UIADD3 UR32, UPT, UPT, UR6, 0x2400, UR32 ;  /* 0x0000240006207890 */ /* 0x000fe4000fffe020 */
[----:B------:R-:W-:Y:S02]  /*1e00*/  UPRMT UR13, URZ, 0x5410, UR24 ;  /* 0x00005410ff0d7896 */ /* 0x000fe40008000018 */
[----:B------:R-:W-:Y:S02]  /*1e10*/  UIADD3 UR8, UPT, UPT, UR6, 0x1c400, UR8 ;  /* 0x0001c40006087890 */ /* 0x000fe4000fffe008 */
[----:B------:R-:W-:Y:S01]  /*1e20*/  UPRMT UR4, URZ, 0x5410, UR21 ;  /* 0x00005410ff047896 */ /* 0x000fe20008000015 */
[----:B------:R-:W-:Y:S01]  /*1e30*/  UMOV UR18, 0x0 ;  /* 0x0000000000127882 */ /* 0x000fe20000000000 */
[----:B------:R-:W-:Y:S01]  /*1e40*/  UMOV UR19, 0x10000000 ;  /* 0x1000000000137882 */ /* 0x000fe20000000000 */
[----:B------:R-:W-:Y:S01]  /*1e50*/  UMOV UR12, UR36 ;  /* 0x00000024000c7c82 */ /* 0x000fe20008000000 */
[----:B------:R-:W-:Y:S01]  /*1e60*/  UMOV UR9, UR33 ;  /* 0x0000002100097c82 */ /* 0x000fe20008000000 */
[----:B------:R-:W-:Y:S01]  /*1e70*/  UMOV UR10, UR34 ;  /* 0x00000022000a7c82 */ /* 0x000fe20008000000 */
[----:B------:R1:W-:Y:S03]  /*1e80*/  UTMALDG.3D.MULTICAST [UR32], [UR16], UR13, desc[UR18] ;  /* 0x00001220100073b4 */ /* 0x0003e6000801180d */
[----:B------:R2:W-:Y:S01]  /*1e90*/  UTMALDG.3D.MULTICAST [UR8], [UR14], UR4, desc[UR18] ;  /* 0x000012080e0073b4 */ /* 0x0005e20008011804 */
[----:B-1----:R-:W-:Y:S01]  /*1ea0*/  UMOV UR13, UR25 ;  /* 0x00000019000d7c82 */ /* 0x002fe20008000000 */
[----:B--2---:R-:W-:Y:S01]  /*1eb0*/  UMOV UR4, UR5 ;  /* 0x0000000500047c82 */ /* 0x004fe20008000000 */
[----:B---3--:R-:W-:Y:S05]  /*1ec0*/  BRA.U UP0, `(.L_x_32) ;  /* 0xfffffffd00447547 */ /* 0x008fea000b83ffff */
.L_x_26:
[----:B------:R-:W-:Y:S01]  /*1ed0*/  ULEA UR4, UR5, UR6, 0x3 ;  /* 0x0000000605047291 */ /* 0x000fe2000f8e18ff */
[----:B-1----:R-:W-:Y:S01]  /*1ee0*/  SHF.L.U32 R0, R12, 0x1f, RZ ;  /* 0x0000001f0c007819 */ /* 0x002fe200000006ff */
[----:B------:R-:W-:Y:S01]  /*1ef0*/  @!P1 SYNCS.ARRIVE.TRANS64.A1T0 RZ, [UR6+0xe8], RZ ;  /* 0x0000e8ffffff99a7 */ /* 0x000fe20008100006 */
[----:B------:R-:W-:-:S06]  /*1f00*/  UISETP.GT.AND UP0, UPT, UR43, UR42, UPT ;  /* 0x0000002a2b00728c */ /* 0x000fcc000bf04270 */
[----:B--2-4-:R1:W2:Y:S03]  /*1f10*/  SYNCS.PHASECHK.TRANS64.TRYWAIT P0, [UR4+0x68], R0 ;  /* 0x00006800ff0075a7 */ /* 0x0142a60008001104 */
[----:B------:R-:W-:Y:S05]  /*1f20*/  BRA.U !UP0, `(.L_x_33) ;  /* 0x0000000108c87547 */ /* 0x000fea000b800000 */
[----:B------:R-:W-:Y:S01]  /*1f30*/  UIADD3 UR29, UPT, UPT, UR47, UR13, URZ ;  /* 0x0000000d2f1d7290 */ /* 0x000fe2000fffe0ff */
[----:B------:R-:W-:-:S11]  /*1f40*/  UMOV UR4, UR5 ;  /* 0x0000000500047c82 */ /* 0x000fd60008000000 */
.L_x_39:
[----:B------:R-:W-:Y:S01]  /*1f50*/  ULEA UR17, UR4, UR6, 0x3 ;  /* 0x0000000604117291 */ /* 0x000fe2000f8e18ff */
[----:B--2---:R-:W-:Y:S01]  /*1f60*/  @!P3 MOV R2, 0x4000 ;  /* 0x000040000002b802 */ /* 0x004fe20000000f00 */
[----:B--2-4-:R-:W-:Y:S10]  /*1f70*/  @P0 BRA `(.L_x_34) ;  /* 0x00000000000c0947 */ /* 0x014ff40003800000 */
[----:B------:R-:W-:-:S04]  /*1f80*/  SHF.L.U32 R3, R12, 0x1f, RZ ;  /* 0x0000001f0c037819 */ /* 0x000fc800000006ff */
[----:B------:R-:W2:Y:S02]  /*1f90*/  SYNCS.PHASECHK.TRANS64.TRYWAIT P0, [UR17+0x68], R3 ;  /* 0x00006803ff0075a7 */ /* 0x000ea40008001111 */
[----:B--2---:R-:W-:Y:S05]  /*1fa0*/  @!P0 BRA `(.L_x_35) ;  /* 0x00000050002c8947 */ /* 0x004fea0003800000 */
.L_x_34:
[----:B------:R2:W-:Y:S01]  /*1fb0*/  @!P3 SYNCS.ARRIVE.TRANS64 RZ, [UR17], R2 ;  /* 0x00000002ffffb9a7 */ /* 0x0005e20008000011 */
[----:B------:R-:W-:-:S04]  /*1fc0*/  ULOP3.LUT UR5, UR26, 0x2, URZ, 0xfc, !UPT ;  /* 0x000000021a057892 */ /* 0x000fc8000f8efcff */
[----:B------:R-:W-:-:S09]  /*1fd0*/  UISETP.NE.AND UP0, UPT, UR5, 0x2, UPT ;  /* 0x000000020500788c */ /* 0x000fd2000bf05270 */
[----:B------:R-:W-:Y:S05]  /*1fe0*/  BRA.U UP0, `(.L_x_36) ;  /* 0x0000000100047547 */ /* 0x000fea000b800000 */
[----:B------:R-:W-:Y:S05]  /*1ff0*/  BPT.TRAP 0x1 ;  /* 0x000000040000795c */ /* 0x000fea0000300000 */
.L_x_36:
[----:B------:R-:W-:Y:S04]  /*2000*/  BSSY.RECONVERGENT B0, `(.L_x_37) ;  /* 0x0000003000007945 */ /* 0x000fe80003800200 */
[----:B------:R-:W-:Y:S05]  /*2010*/  @P2 BRA `(.L_x_38) ;  /* 0x0000000000042947 */ /* 0x000fea0003800000 */
[----:B------:R-:W-:Y:S05]  /*2020*/  BPT.TRAP 0x1 ;  /* 0x000000040000795c */ /* 0x000fea0000300000 */
.L_x_38:
[----:B------:R-:W-:Y:S05]  /*2030*/  BSYNC.RECONVERGENT B0 ;  /* 0x0000000000007941 */ /* 0x000fea0003800200 */
.L_x_37:
        /* <DEDUP_REMOVED lines=17> */
[----:B------:R-:W-:Y:S02]  /*2150*/  UIADD3 UR16, UPT, UPT, UR6, 0x2400, UR16 ;  /* 0x0000240006107890 */ /* 0x000fe4000fffe010 */
[----:B------:R-:W-:Y:S02]  /*2160*/  UIADD3.X UR15, UPT, UPT, URZ, UR31, URZ, UP1, !UPT ;  /* 0x0000001fff0f7290 */ /* 0x000fe40008ffe4ff */
        /* <DEDUP_REMOVED lines=8> */
[----:B------:R-:W-:Y:S01]  /*21f0*/  UMOV UR9, UR17 ;  /* 0x0000001100097c82 */ /* 0x000fe20008000000 */
[----:B------:R-:W-:Y:S01]  /*2200*/  UMOV UR10, UR18 ;  /* 0x00000012000a7c82 */ /* 0x000fe20008000000 */
[----:B------:R-:W-:Y:S01]  /*2210*/  UTMALDG.3D.MULTICAST [UR16], [UR14], UR7, desc[UR32] ;  /* 0x000020100e0073b4 */ /* 0x000fe20008011807 */
[----:B------:R1:W-:Y:S02]  /*2220*/  UTMALDG.3D.MULTICAST [UR8], [UR22], UR4, desc[UR32] ;  /* 0x00002008160073b4 */ /* 0x0003e40008011804 */
[----:B-1----:R-:W-:Y:S01]  /*2230*/  UMOV UR4, UR5 ;  /* 0x0000000500047c82 */ /* 0x002fe20008000000 */
[----:B---3--:R-:W-:Y:S05]  /*2240*/  BRA.U UP0, `(.L_x_39) ;  /* 0xfffffffd00407547 */ /* 0x008fea000b83ffff */
.L_x_33:
[C---:B------:R-:W-:Y:S01]  /*2250*/  LEA R3, R11.reuse, UR6, 0x3 ;  /* 0x000000060b037c11 */ /* 0x040fe2000f8e18ff */
[----:B------:R-:W-:Y:S01]  /*2260*/  NOP ;  /* 0x0000000000007918 */ /* 0x000fe20000000000 */
[----:B-1----:R-:W-:Y:S02]  /*2270*/  SHF.L.U32 R0, R10, 0x1f, RZ ;  /* 0x0000001f0a007819 */ /* 0x002fe400000006ff */
[----:B------:R-:W-:Y:S02]  /*2280*/  LEA R4, R11, UR6, 0x4 ;  /* 0x000000060b047c11 */ /* 0x000fe4000f8e20ff */
[----:B--2-4-:R-:W1:Y:S02]  /*2290*/  SYNCS.PHASECHK.TRANS64.TRYWAIT P0, [R3+URZ+0xf0], R0 ;  /* 0x0000f000030075a7 */ /* 0x014e6400080011ff */
[----:B-1----:R-:W-:Y:S05]  /*22a0*/  @!P0 BRA `(.L_x_40) ;  /* 0x0000004c00848947 */ /* 0x002fea0003800000 */
.L_x_115:
[----:B------:R-:W2:Y:S01]  /*22b0*/  LDS.128 R4, [R4+0x180] ;  /* 0x0001800004047984 */ /* 0x000ea20000000c00 */
[----:B------:R-:W-:Y:S01]  /*22c0*/  UISETP.GE.AND UP0, UPT, UR40, 0x1, UPT ;  /* 0x000000012800788c */ /* 0x000fe2000bf06270 */
[----:B------:R-:W-:Y:S01]  /*22d0*/  @!PT LDS RZ, [RZ] ;  /* 0x00000000fffff984 */ /* 0x000fe20000000800 */
[----:B------:R-:W-:Y:S01]  /*22e0*/  @!PT LDS RZ, [RZ] ;  /* 0x00000000fffff984 */ /* 0x000fe20000000800 */
[----:B------:R-:W-:Y:S01]  /*22f0*/  @!PT LDS RZ, [RZ] ;  /* 0x00000000fffff984 */ /* 0x000fe20000000800 */
[----:B------:R-:W-:Y:S01]  /*2300*/  @!PT LDS RZ, [RZ] ;  /* 0x00000000fffff984 */ /* 0x000fe20000000800 */
[----:B------:R3:W-:Y:S06]  /*2310*/  MEMBAR.ALL.CTA ;  /* 0x0000000000007992 */ /* 0x0007ec0000008000 */
[----:B---3--:R-:W3:Y:S01]  /*2320*/  FENCE.VIEW.ASYNC.S ;  /* 0x00000000000073c6 */ /* 0x008ee20000000000 */
[----:B--2---:R-:W-:-:S13]  /*2330*/  LOP3.LUT P0, RZ, R6, 0x1, RZ, 0xc0, !PT ;  /* 0x0000000106ff7812 */ /* 0x004fda000780c0ff */
[----:B---3--:R-:W-:Y:S01]  /*2340*/  VOTEU.ANY UP1, P0 ;  /* 0x0000000000ff7886 */ /* 0x008fe20000020100 */
[----:B------:R-:W-:-:S13]  /*2350*/  PLOP3.LUT P0, PT, PT, PT, UP1, 0x80, 0x8 ;  /* 0x000000000008781c */ /* 0x000fda0003f0f018 */
[----:B-1----:R-:W-:Y:S02]  /*2360*/  @P0 LOP3.LUT R0, R5, 0xffff, RZ, 0xc0, !PT ;  /* 0x0000ffff05000812 */ /* 0x002fe400078ec0ff */
[----:B------:R-:W-:Y:S02]  /*2370*/  @P0 MOV R2, R4 ;  /* 0x0000000400020202 */ /* 0x000fe40000000f00 */
[----:B------:R-:W-:Y:S01]  /*2380*/  @P0 R2UR UR7, R0 ;  /* 0x00000000000702ca */ /* 0x000fe200000e0000 */
[----:B------:R-:W-:Y:S01]  /*2390*/  VIADD R0, R3, 0x100 ;  /* 0x0000010003007836 */ /* 0x000fe20000000000 */
[----:B------:R-:W-:Y:S02]  /*23a0*/  @P0 SHF.R.U32.HI R4, RZ, 0x10, R5 ;  /* 0x00000010ff040819 */ /* 0x000fe40000011605 */
[----:B------:R-:W-:Y:S02]  /*23b0*/  @P0 R2UR UR8, R2 ;  /* 0x00000000020802ca */ /* 0x000fe400000e0000 */
[----:B------:R-:W-:-:S02]  /*23c0*/  PRMT R0, RZ, 0x654, R0 ;  /* 0x00000654ff007816 */ /* 0x000fc40000000000 */
[----:B------:R-:W-:Y:S02]  /*23d0*/  @P0 R2UR UR4, R4 ;  /* 0x00000000040402ca */ /* 0x000fe400000e0000 */
[----:B------:R1:W-:Y:S03]  /*23e0*/  SYNCS.ARRIVE.TRANS64.RED.A1T0 RZ, [R0+URZ], RZ ;  /* 0x000000ff00ff79a7 */ /* 0x0003e600081004ff */
[----:B------:R-:W-:-:S04]  /*23f0*/  @UP1 UMOV UR37, UR7 ;  /* 0x0000000700251c82 */ /* 0x000fc80008000000 */
[----:B------:R-:W-:-:S04]  /*2400*/  @UP1 UMOV UR38, UR8 ;  /* 0x0000000800261c82 */ /* 0x000fc80008000000 */
[----:B------:R-:W-:Y:S01]  /*2410*/  @UP1 UMOV UR36, UR4 ;  /* 0x0000000400241c82 */ /* 0x000fe20008000000 */
[----:B------:R-:W-:Y:S05]  /*2420*/  BRA.U !UP0, `(.L_x_41) ;  /* 0x0000000108d47547 */ /* 0x000fea000b800000 */
[----:B------:R-:W2:Y:S01]  /*2430*/  LDCU.128 UR12, c[0x0][0xb10] ;  /* 0x00016200ff0c77ac */ /* 0x000ea20008000c00 */
[----:B------:R-:W3:Y:S01]  /*2440*/  LDCU UR29, c[0x0][0xb20] ;  /* 0x00016400ff1d77ac */ /* 0x000ee20008000800 */
[----:B------:R-:W4:Y:S01]  /*2450*/  LDCU UR20, c[0x0][0xb0c] ;  /* 0x00016180ff1477ac */ /* 0x000f220008000800 */
[----:B------:R-:W1:Y:S01]  /*2460*/  LDCU.64 UR10, c[0x0][0xb28] ;  /* 0x00016500ff0a77ac */ /* 0x000e620008000a00 */
[----:B------:R-:W-:Y:S02]  /*2470*/  UISETP.NE.AND UP3, UPT, UR40, 0x1, UPT ;  /* 0x000000012800788c */ /* 0x000fe4000bf65270 */
[----:B--2---:R-:W-:Y:S02]  /*2480*/  UIMAD.WIDE.U32 UR16, UR39, UR15, URZ ;  /* 0x0000000f271072a5 */ /* 0x004fe4000f8e00ff */
[----:B------:R-:W-:Y:S02]  /*2490*/  UIMAD.WIDE.U32 UR8, UR41, UR12, URZ ;  /* 0x0000000c290872a5 */ /* 0x000fe4000f8e00ff */
[----:B------:R-:W-:-:S02]  /*24a0*/  UISETP.NE.AND UP0, UPT, UR14, 0x1, UPT ;  /* 0x000000010e00788c */ /* 0x000fc4000bf05270 */
[----:B------:R-:W-:Y:S01]  /*24b0*/  UIMAD.WIDE.U32 UR22, UR37, UR15, URZ ;  /* 0x0000000f251672a5 */ /* 0x000fe2000f8e00ff */
[----:B------:R-:W-:Y:S02]  /*24c0*/  UMOV UR16, UR17 ;  /* 0x0000001100107c82 */ /* 0x000fe40008000000 */
[----:B------:R-:W-:Y:S01]  /*24d0*/  UMOV UR8, UR9 ;  /* 0x0000000900087c82 */ /* 0x000fe20008000000 */
[----:B---3--:R-:W-:Y:S02]  /*24e0*/  USHF.R.U32.HI UR16, URZ, UR29, UR16 ;  /* 0x0000001dff107299 */ /* 0x008fe40008011610 */
[----:B----4-:R-:W-:Y:S02]  /*24f0*/  UISETP.NE.AND UP2, UPT, UR20, 0x1, UPT ;  /* 0x000000011400788c */ /* 0x010fe4000bf45270 */
[----:B------:R-:W-:Y:S02]  /*2500*/  USHF.R.U32.HI UR8, URZ, UR13, UR8 ;  /* 0x0000000dff087299 */ /* 0x000fe40008011608 */
[----:B------:R-:W-:-:S02]  /*2510*/  USEL UR7, UR39, UR16, !UP0 ;  /* 0x0000001027077287 */ /* 0x000fc4000c000000 */
[----:B------:R-:W-:Y:S02]  /*2520*/  USEL UR8, UR41, UR8, !UP2 ;  /* 0x0000000829087287 */ /* 0x000fe4000d000000 */
[----:B-1----:R-:W-:Y:S01]  /*2530*/  UIMAD.WIDE.U32 UR16, UR7, UR10, URZ ;  /* 0x0000000a071072a5 */ /* 0x002fe2000f8e00ff */
[----:B------:R-:W-:Y:S01]  /*2540*/  UMOV UR4, UR23 ;  /* 0x0000001700047c82 */ /* 0x000fe20008000000 */
[----:B------:R-:W-:Y:S02]  /*2550*/  UIMAD.WIDE.U32 UR18, UR38, UR12, URZ ;  /* 0x0000000c261272a5 */ /* 0x000fe4000f8e00ff */
[----:B------:R-:W-:-:S03]  /*2560*/  UIMAD.WIDE.U32 UR22, UR8, UR10, URZ ;  /* 0x0000000a081672a5 */ /* 0x000fc6000f8e00ff */
[----:B------:R-:W-:Y:S01]  /*2570*/  UMOV UR16, UR17 ;  /* 0x0000001100107c82 */ /* 0x000fe20008000000 */
[----:B------:R-:W-:Y:S02]  /*2580*/  USHF.R.U32.HI UR4, URZ, UR29, UR4 ;  /* 0x0000001dff047299 */ /* 0x000fe40008011604 */
[----:B------:R-:W-:Y:S01]  /*2590*/  @UP3 USHF.R.U32.HI UR7, URZ, UR11, UR16 ;  /* 0x0000000bff073299 */ /* 0x000fe20008011610 */
[----:B------:R-:W-:Y:S01]  /*25a0*/  UMOV UR18, UR19 ;  /* 0x0000001300127c82 */ /* 0x000fe20008000000 */
[----:B------:R-:W-:Y:S01]  /*25b0*/  UMOV UR22, UR23 ;  /* 0x0000001700167c82 */ /* 0x000fe20008000000 */
[----:B------:R-:W-:Y:S02]  /*25c0*/  USHF.R.U32.HI UR13, URZ, UR13, UR18 ;  /* 0x0000000dff0d7299 */ /* 0x000fe40008011612 */
[----:B------:R-:W-:Y:S02]  /*25d0*/  USEL UR4, UR37, UR4, !UP0 ;  /* 0x0000000425047287 */ /* 0x000fe4000c000000 */
[----:B------:R-:W-:-:S02]  /*25e0*/  @UP3 USHF.R.U32.HI UR8, URZ, UR11, UR22 ;  /* 0x0000000bff083299 */ /* 0x000fc40008011616 */
[----:B------:R-:W-:Y:S02]  /*25f0*/  UIMAD UR9, UR40, UR7, URZ ;  /* 0x00000007280972a4 */ /* 0x000fe4000f8e02ff */
[----:B------:R-:W-:Y:S02]  /*2600*/  USEL UR7, UR38, UR13, !UP2 ;  /* 0x0000000d26077287 */ /* 0x000fe4000d000000 */
[----:B------:R-:W-:Y:S02]  /*2610*/  UIMAD UR12, UR40, UR8, URZ ;  /* 0x00000008280c72a4 */ /* 0x000fe4000f8e02ff */
[----:B------:R-:W-:Y:S02]  /*2620*/  UISETP.GE.AND UP0, UPT, UR4, UR9, UPT ;  /* 0x000000090400728c */ /* 0x000fe4000bf06270 */
[----:B------:R-:W-:Y:S02]  /*2630*/  UIMAD.WIDE.U32 UR16, UR4, UR10, URZ ;  /* 0x0000000a041072a5 */ /* 0x000fe4000f8e00ff */
[----:B------:R-:W-:-:S02]  /*2640*/  UISETP.GE.OR UP0, UPT, UR7, UR12, UP0 ;  /* 0x0000000c0700728c */ /* 0x000fc40008706670 */
        /* <DEDUP_REMOVED lines=19> */
.L_x_41:
[----:B------:R-:W2:Y:S02]  /*2780*/  LDCU UR4, c[0x0][0xb30] ;  /* 0x00016600ff0477ac */ /* 0x000ea40008000800 */
[----:B--2---:R-:W-:-:S09]  /*2790*/  UISETP.NE.AND UP0, UPT, UR4, 0x1, UPT ;  /* 0x000000010400788c */ /* 0x004fd2000bf05270 */
[----:B------:R-:W-:Y:S05]  /*27a0*/  BRA.U UP0, `(.L_x_42) ;  /* 0x0000000100447547 */ /* 0x000fea000b800000 */
        /* <DEDUP_REMOVED lines=17> */
.L_x_42:
[----:B------:R-:W-:Y:S01]  /*28c0*/  VIADD R11, R11, 0x1 ;  /* 0x000000010b0b7836 */ /* 0x000fe20000000000 */
[----:B------:R-:W-:Y:S01]  /*28d0*/  PLOP3.LUT P1, PT, PT, PT, PT, 0x80, 0x8 ;  /* 0x000000000008781c */ /* 0x000fe20003f2f070 */
[----:B------:R-:W-:Y:S02]  /*28e0*/  UIADD3 UR46, UPT, UPT, UR38, UR57, URZ ;  /* 0x00000039262e7290 */ /* 0x000fe4000fffe0ff */
[----:B------:R-:W-:Y:S01]  /*28f0*/  UIADD3 UR45, UPT, UPT, UR37, UR60, URZ ;  /* 0x0000003c252d7290 */ /* 0x000fe2000fffe0ff */
[----:B------:R-:W-:-:S04]  /*2900*/  ISETP.NE.AND P0, PT, R11, 0x2, PT ;  /* 0x000000020b00780c */ /* 0x000fc80003f05270 */
[----:B-1----:R-:W-:Y:S02]  /*2910*/  SEL R0, RZ, 0x1, P0 ;  /* 0x00000001ff007807 */ /* 0x002fe40000000000 */
[----:B------:R-:W-:Y:S02]  /*2920*/  SEL R11, R11, RZ, P0 ;  /* 0x000000ff0b0b7207 */ /* 0x000fe40000000000 */
[----:B------:R-:W-:Y:S01]  /*2930*/  LOP3.LUT R10, R10, R0, RZ, 0x3c, !PT ;  /* 0x000000000a0a7212 */ /* 0x000fe200078e3cff */
[----:B------:R-:W-:Y:S06]  /*2940*/  BRA.U UP1, `(.L_x_43) ;  /* 0xfffffff101307547 */ /* 0x000fec000b83ffff */
[----:B------:R-:W-:Y:S01]  /*2950*/  UIADD3 UR7, UPT, UPT, UR6, 0x68, URZ ;  /* 0x0000006806077890 */ /* 0x000fe2000fffe0ff */
[----:B------:R-:W-:-:S03]  /*2960*/  SHF.L.U32 R2, R12, 0x1f, RZ ;  /* 0x0000001f0c027819 */ /* 0x000fc600000006ff */
[----:B------:R-:W-:-:S09]  /*2970*/  ULEA UR4, UR5, UR7, 0x3 ;  /* 0x0000000705047291 */ /* 0x000fd2000f8e18ff */
[----:B------:R-:W1:Y:S02]  /*2980*/  SYNCS.PHASECHK.TRANS64.TRYWAIT P0, [UR4], R2 ;  /* 0x00000002ff0075a7 */ /* 0x000e640008001104 */
[----:B-1----:R-:W-:Y:S05]  /*2990*/  @!P0 BRA `(.L_x_44) ;  /* 0x0000004400dc8947 */ /* 0x002fea0003800000 */
.L_x_117:
[----:B------:R-:W-:-:S04]  /*29a0*/  UIADD3 UR4, UPT, UPT, UR5, 0x1, URZ ;  /* 0x0000000105047890 */ /* 0x000fc8000fffe0ff */
[----:B------:R-:W-:-:S04]  /*29b0*/  UISETP.NE.AND UP0, UPT, UR4, 0xd, UPT ;  /* 0x0000000d0400788c */ /* 0x000fc8000bf05270 */
[----:B------:R-:W-:Y:S02]  /*29c0*/  USEL UR6, URZ, 0x1, UP0 ;  /* 0x00000001ff067887 */ /* 0x000fe40008000000 */
[----:B------:R-:W-:-:S04]  /*29d0*/  USEL UR4, UR4, URZ, UP0 ;  /* 0x000000ff04047287 */ /* 0x000fc80008000000 */
[----:B------:R-:W-:Y:S01]  /*29e0*/  ULEA UR5, UR4, UR7, 0x3 ;  /* 0x0000000704057291 */ /* 0x000fe2000f8e18ff */
[----:B-1----:R-:W-:-:S04]  /*29f0*/  LOP3.LUT R2, R12, UR6, RZ, 0x3c, !PT ;  /* 0x000000060c027c12 */ /* 0x002fc8000f8e3cff */
[----:B------:R-:W-:-:S04]  /*2a00*/  SHF.L.U32 R3, R2, 0x1f, RZ ;  /* 0x0000001f02037819 */ /* 0x000fc800000006ff */
[----:B------:R-:W1:Y:S02]  /*2a10*/  SYNCS.PHASECHK.TRANS64.TRYWAIT P0, [UR5], R3 ;  /* 0x00000003ff0075a7 */ /* 0x000e640008001105 */
[----:B-1----:R-:W-:Y:S05]  /*2a20*/  @!P0 BRA `(.L_x_45) ;  /* 0x0000004400d08947 */ /* 0x002fea0003800000 */
.L_x_119:
[----:B------:R-:W-:-:S04]  /*2a30*/  UIADD3 UR4, UPT, UPT, UR4, 0x1, URZ ;  /* 0x0000000104047890 */ /* 0x000fc8000fffe0ff */
[----:B------:R-:W-:-:S04]  /*2a40*/  UISETP.NE.AND UP0, UPT, UR4, 0xd, UPT ;  /* 0x0000000d0400788c */ /* 0x000fc8000bf05270 */
[----:B------:R-:W-:Y:S02]  /*2a50*/  USEL UR6, URZ, 0x1, UP0 ;  /* 0x00000001ff067887 */ /* 0x000fe40008000000 */
[----:B------:R-:W-:-:S04]  /*2a60*/  USEL UR4, UR4, URZ, UP0 ;  /* 0x000000ff04047287 */ /* 0x000fc80008000000 */
[----:B------:R-:W-:Y:S01]  /*2a70*/  ULEA UR5, UR4, UR7, 0x3 ;  /* 0x0000000704057291 */ /* 0x000fe2000f8e18ff */
[----:B------:R-:W-:-:S04]  /*2a80*/  LOP3.LUT R2, R2, UR6, RZ, 0x3c, !PT ;  /* 0x0000000602027c12 */ /* 0x000fc8000f8e3cff */
[----:B-1----:R-:W-:-:S04]  /*2a90*/  SHF.L.U32 R3, R2, 0x1f, RZ ;  /* 0x0000001f02037819 */ /* 0x002fc800000006ff */
[----:B------:R-:W1:Y:S02]  /*2aa0*/  SYNCS.PHASECHK.TRANS64.TRYWAIT P0, [UR5], R3 ;  /* 0x00000003ff0075a7 */ /* 0x000e640008001105 */
[----:B-1----:R-:W-:Y:S05]  /*2ab0*/  @!P0 BRA `(.L_x_46) ;  /* 0x0000004400c48947 */ /* 0x002fea0003800000 */
.L_x_121:
        /* <DEDUP_REMOVED lines=9> */
.L_x_123:
        /* <DEDUP_REMOVED lines=9> */
.L_x_125:
        /* <DEDUP_REMOVED lines=9> */
.L_x_127:
        /* <DEDUP_REMOVED lines=9> */
.L_x_129:
        /* <DEDUP_REMOVED lines=9> */
.L_x_131:
        /* <DEDUP_REMOVED lines=9> */
.L_x_133:
        /* <DEDUP_REMOVED lines=9> */
.L_x_135:
        /* <DEDUP_REMOVED lines=9> */
.L_x_137:
        /* <DEDUP_REMOVED lines=9> */
.L_x_139:
[----:B------:R-:W-:-:S04]  /*2fd0*/  UIADD3 UR4, UPT, UPT, UR4, 0x1, URZ ;  /* 0x0000000104047890 */ /* 0x000fc8000fffe0ff */
[----:B------:R-:W-:-:S04]  /*2fe0*/  UISETP.NE.AND UP0, UPT, UR4, 0xd, UPT ;  /* 0x0000000d0400788c */ /* 0x000fc8000bf05270 */
[----:B------:R-:W-:Y:S02]  /*2ff0*/  USEL UR5, URZ, 0x1, UP0 ;  /* 0x00000001ff057887 */ /* 0x000fe40008000000 */
[----:B------:R-:W-:-:S04]  /*3000*/  USEL UR4, UR4, URZ, UP0 ;  /* 0x000000ff04047287 */ /* 0x000fc80008000000 */
[----:B------:R-:W-:Y:S01]  /*3010*/  ULEA UR4, UR4, UR7, 0x3 ;  /* 0x0000000704047291 */ /* 0x000fe2000f8e18ff */
[----:B------:R-:W-:-:S04]  /*3020*/  LOP3.LUT R2, R2, UR5, RZ, 0x3c, !PT ;  /* 0x0000000502027c12 */ /* 0x000fc8000f8e3cff */
[----:B------:R-:W-:Y:S01]  /*3030*/  SHF.L.U32 R2, R2, 0x1f, RZ ;  /* 0x0000001f02027819 */ /* 0x000fe200000006ff */
[----:B-1----:R-:W-:-:S07]  /*3040*/  IMAD.U32 R0, RZ, RZ, UR4 ;  /* 0x00000004ff007e24 */ /* 0x002fce000f8e00ff */
.L_x_56:
[----:B-1----:R1:W2:Y:S02]  /*3050*/  SYNCS.PHASECHK.TRANS64.TRYWAIT P0, [R0+URZ], R2 ;  /* 0x00000002000075a7 */ /* 0x0022a400080011ff */
[----:B--2---:R-:W-:Y:S05]  /*3060*/  @!P0 NANOSLEEP.SYNCS 0x989680 ;  /* 0x009896800000895d */ /* 0x004fea0003900000 */
[----:B------:R-:W2:Y:S02]  /*3070*/  @!P0 SYNCS.PHASECHK.TRANS64 P0, [R0+URZ], R2 ;  /* 0x00000002000085a7 */ /* 0x000ea400080010ff */
[----:B--2---:R-:W-:Y:S05]  /*3080*/  @P0 EXIT ;  /* 0x000000000000094d */ /* 0x004fea0003800000 */
[----:B------:R-:W-:Y:S05]  /*3090*/  BRA `(.L_x_56) ;  /* 0xfffffffc00ec7947 */ /* 0x000fea000383ffff */
.L_x_23:
[----:B------:R-:W-:-:S04]  /*30a0*/  UISETP.NE.AND UP0, UPT, UR48, URZ, UPT ;  /* 0x000000ff3000728c */ /* 0x000fc8000bf05270 */
[----:B------:R-:W-:-:S09]  /*30b0*/  UISETP.NE.OR UP0, UPT, UR22, 0x1, UP0 ;  /* 0x000000011600788c */ /* 0x000fd20008705670 */
[----:B------:R-:W-:Y:S05]  /*30c0*/  BRA.U UP0, `(.L_x_57) ;  /* 0x0000000500487547 */ /* 0x000fea000b800000 */
[----:B------:R-:W-:Y:S01]  /*30d0*/  ISETP.GE.U32.AND P2, PT, R0, 0x4, PT ;  /* 0x000000040000780c */ /* 0x000fe20003f46070 */
[----:B------:R-:W-:Y:S01]  /*30e0*/  IMAD.MOV.U32 R12, RZ, RZ, 0x1 ;  /* 0x00000001ff0c7424 */ /* 0x000fe200078e00ff */
[----:B------:R-:W-:Y:S02]  /*30f0*/  CS2R R10, SRZ ;  /* 0x00000000000a7805 */ /* 0x000fe4000001ff00 */
[----:B------:R-:W-:Y:S01]  /*3100*/  CS2R R8, SRZ ;  /* 0x0000000000087805 */ /* 0x000fe2000001ff00 */
[----:B------:R-:W-:Y:S01]  /*3110*/  UMOV UR6, 0x400 ;  /* 0x0000040000067882 */ /* 0x000fe20000000000 */
[----:B------:R-:W-:Y:S01]  /*3120*/  UMOV UR5, URZ ;  /* 0x000000ff00057c82 */ /* 0x000fe20008000000 */
[----:B------:R-:W-:-:S12]  /*3130*/  ULEA UR6, UR48, UR6, 0x18 ;  /* 0x0000000630067291 */ /* 0x000fd8000f8ec0ff */
.L_x_61:
[----:B------:R-:W-:Y:S02]  /*3140*/  LEA R2, R8, UR6, 0x3 ;  /* 0x0000000608027c11 */ /* 0x000fe4000f8e18ff */
[----:B------:R-:W-:-:S03]  /*3150*/  SHF.L.U32 R4, R9, 0x1f, RZ ;  /* 0x0000001f09047819 */ /* 0x000fc600000006ff */
[----:B------:R-:W-:Y:S01]  /*3160*/  VIADD R5, R2, 0x160 ;  /* 0x0000016002057836 */ /* 0x000fe20000000000 */
[----:B------:R-:W2:Y:S02]  /*3170*/  SYNCS.PHASECHK.TRANS64.TRYWAIT P0, [R2+URZ+0x150], R4 ;  /* 0x00015004020075a7 */ /* 0x000ea400080011ff */
[----:B--2---:R-:W-:Y:S05]  /*3180*/  @!P0 BRA `(.L_x_58) ;  /* 0x0000004400008947 */ /* 0x004fea0003800000 */
.L_x_140:
[----:B------:R-:W-:Y:S01]  /*3190*/  ULEA UR4, UR5, UR6, 0x3 ;  /* 0x0000000605047291 */ /* 0x000fe2000f8e18ff */
[----:B--2---:R-:W-:Y:S01]  /*31a0*/  PRMT R2, RZ, 0x654, R5 ;  /* 0x00000654ff027816 */ /* 0x004fe20000000005 */
[----:B------:R-:W-:Y:S01]  /*31b0*/  @!P2 IMAD.MOV.U32 R4, RZ, RZ, 0x10 ;  /* 0x00000010ff04a424 */ /* 0x000fe200078e00ff */
[----:B------:R-:W-:Y:S01]  /*31c0*/  SHF.L.U32 R5, R12, 0x1f, RZ ;  /* 0x0000001f0c057819 */ /* 0x000fe200000006ff */
[----:B------:R-:W-:Y:S01]  /*31d0*/  UIADD3 UR7, UPT, UPT, UR4, 0xf0, URZ ;  /* 0x000000f004077890 */ /* 0x000fe2000fffe0ff */
[----:B------:R2:W-:Y:S05]  /*31e0*/  SYNCS.ARRIVE.TRANS64.RED.A1T0 RZ, [R2+URZ], RZ ;  /* 0x000000ff02ff79a7 */ /* 0x0005ea00081004ff */
[----:B------:R-:W-:Y:S01]  /*31f0*/  IMAD.U32 R6, RZ, RZ, UR7 ;  /* 0x00000007ff067e24 */ /* 0x000fe2000f8e00ff */
[----:B------:R-:W3:Y:S04]  /*3200*/  SYNCS.PHASECHK.TRANS64.TRYWAIT P0, [UR4+0x100], R5 ;  /* 0x00010005ff0075a7 */ /* 0x000ee80008001104 */
[----:B------:R-:W-:Y:S01]  /*3210*/  PRMT R6, R0, 0x654, R6 ;  /* 0x0000065400067816 */ /* 0x000fe20000000006 */
[----:B--23--:R-:W-:Y:S06]  /*3220*/  @!P0 BRA `(.L_x_59) ;  /* 0x0000004000ec8947 */ /* 0x00cfec0003800000 */
.L_x_142:
[----:B------:R-:W-:Y:S01]  /*3230*/  ULEA UR8, UR5, UR6, 0x4 ;  /* 0x0000000605087291 */ /* 0x000fe2000f8e20ff */
[----:B------:R-:W-:Y:S01]  /*3240*/  SEL R3, R6, R3, !P2 ;  /* 0x0000000306037207 */ /* 0x000fe20005000000 */
[----:B------:R-:W-:Y:S01]  /*3250*/  UIADD3 UR9, UPT, UPT, UR4, 0xf0, URZ ;  /* 0x000000f004097890 */ /* 0x000fe2000fffe0ff */
[----:B--2---:R-:W-:Y:S01]  /*3260*/  LEA R2, R11, UR6, 0x3 ;  /* 0x000000060b027c11 */ /* 0x004fe2000f8e18ff */
[----:B------:R-:W-:Y:S01]  /*3270*/  UIADD3 UR8, UPT, UPT, UR8, 0x180, URZ ;  /* 0x0000018008087890 */ /* 0x000fe2000fffe0ff */
[----:B------:R2:W-:Y:S01]  /*3280*/  @!P2 SYNCS.ARRIVE.TRANS64.RED RZ, [R3+URZ], R4 ;  /* 0x0000000403ffa9a7 */ /* 0x0005e200080004ff */
[----:B------:R-:W-:Y:S01]  /*3290*/  UIADD3 UR4, UPT, UPT, UR5, 0x1, URZ ;  /* 0x0000000105047890 */ /* 0x000fe2000fffe0ff */
[----:B------:R-:W-:-:S03]  /*32a0*/  VIADD R8, R8, 0x1 ;  /* 0x0000000108087836 */ /* 0x000fc60000000000 */
[----:B------:R-:W-:Y:S02]  /*32b0*/  UISETP.NE.AND UP0, UPT, UR4, 0x2, UPT ;  /* 0x000000020400788c */ /* 0x000fe4000bf05270 */
[----:B------:R-:W-:Y:S01]  /*32c0*/  ISETP.NE.AND P0, PT, R8, 0x2, PT ;  /* 0x000000020800780c */ /* 0x000fe20003f05270 */
[----:B------:R-:W-:Y:S06]  /*32d0*/  UGETNEXTWORKID.BROADCAST [UR8], [UR9] ;  /* 0x00000000080073ca */ /* 0x000fec0008000100 */
[----:B------:R-:W-:Y:S02]  /*32e0*/  USEL UR7, URZ, 0x1, UP0 ;  /* 0x00000001ff077887 */ /* 0x000fe40008000000 */
[----:B------:R-:W-:-:S04]  /*32f0*/  USEL UR5, UR4, URZ, UP0 ;  /* 0x000000ff04057287 */ /* 0x000fc80008000000 */
[----:B------:R-:W-:Y:S02]  /*3300*/  LOP3.LUT R12, R12, UR7, RZ, 0x3c, !PT ;  /* 0x000000070c0c7c12 */ /* 0x000fe4000f8e3cff */
[----:B--2---:R-:W-:-:S04]  /*3310*/  SHF.L.U32 R4, R10, 0x1f, RZ ;  /* 0x0000001f0a047819 */ /* 0x004fc800000006ff */
[----:B------:R-:W2:Y:S02]  /*3320*/  SYNCS.PHASECHK.TRANS64.TRYWAIT P1, [R2+URZ+0xf0], R4 ;  /* 0x0000f004020075a7 */ /* 0x000ea400080211ff */
[----:B--2---:R-:W-:Y:S05]  /*3330*/  @!P1 BRA `(.L_x_60) ;  /* 0x0000004000c09947 */ /* 0x004fea0003800000 */
.L_x_143:
[C---:B--2---:R-:W-:Y:S01]  /*3340*/  LEA R4, R11.reuse, UR6, 0x4 ;  /* 0x000000060b047c11 */ /* 0x044fe2000f8e20ff */
[----:B------:R-:W-:Y:S01]  /*3350*/  VIADD R2, R2, 0x100 ;  /* 0x0000010002027836 */ /* 0x000fe20000000000 */
[----:B------:R-:W-:Y:S01]  /*3360*/  SEL R8, R8, RZ, P0 ;  /* 0x000000ff08087207 */ /* 0x000fe20000000000 */
[----:B------:R-:W-:-:S03]  /*3370*/  VIADD R11, R11, 0x1 ;  /* 0x000000010b0b7836 */ /* 0x000fc60000000000 */
[----:B------:R-:W2:Y:S01]  /*3380*/  LDS.128 R4, [R4+0x180] ;  /* 0x0001800004047984 */ /* 0x000ea20000000c00 */
[----:B------:R-:W-:Y:S02]  /*3390*/  PRMT R2, RZ, 0x654, R2 ;  /* 0x00000654ff027816 */ /* 0x000fe40000000002 */
[C---:B------:R-:W-:Y:S01]  /*33a0*/  ISETP.NE.AND P1, PT, R11.reuse, 0x2, PT ;  /* 0x000000020b00780c */ /* 0x040fe20003f25270 */
[----:B------:R-:W-:Y:S01]  /*33b0*/  @!PT LDS RZ, [RZ] ;  /* 0x00000000fffff984 */ /* 0x000fe20000000800 */
[----:B------:R-:W-:Y:S01]  /*33c0*/  @!PT LDS RZ, [RZ] ;  /* 0x00000000fffff984 */ /* 0x000fe20000000800 */
[----:B------:R-:W-:Y:S01]  /*33d0*/  @!PT LDS RZ, [RZ] ;  /* 0x00000000fffff984 */ /* 0x000fe20000000800 */
[----:B------:R-:W-:Y:S01]  /*33e0*/  @!PT LDS RZ, [RZ] ;  /* 0x00000000fffff984 */ /* 0x000fe20000000800 */
[----:B------:R3:W-:Y:S06]  /*33f0*/  MEMBAR.ALL.CTA ;  /* 0x0000000000007992 */ /* 0x0007ec0000008000 */
[----:B---3--:R-:W3:Y:S01]  /*3400*/  FENCE.VIEW.ASYNC.S ;  /* 0x00000000000073c6 */ /* 0x008ee20000000000 */
[----:B------:R-:W-:Y:S01]  /*3410*/  SEL R11, R11, RZ, P1 ;  /* 0x000000ff0b0b7207 */ /* 0x000fe20000800000 */
[----:B---3--:R3:W-:Y:S01]  /*3420*/  SYNCS.ARRIVE.TRANS64.RED.A1T0 RZ, [R2+URZ], RZ ;  /* 0x000000ff02ff79a7 */ /* 0x0087e200081004ff */
[----:B--2---:R-:W-:-:S02]  /*3430*/  LOP3.LUT P3, RZ, R6, 0x1, RZ, 0xc0, !PT ;  /* 0x0000000106ff7812 */ /* 0x004fc4000786c0ff */
[----:B------:R-:W-:-:S04]  /*3440*/  SEL R4, RZ, 0x1, P1 ;  /* 0x00000001ff047807 */ /* 0x000fc80000800000 */
[----:B------:R-:W-:Y:S02]  /*3450*/  LOP3.LUT R10, R10, R4, RZ, 0x3c, !PT ;  /* 0x000000040a0a7212 */ /* 0x000fe400078e3cff */
[----:B---3--:R-:W-:-:S04]  /*3460*/  SEL R2, RZ, 0x1, P0 ;  /* 0x00000001ff027807 */ /* 0x008fc80000000000 */
[----:B------:R-:W-:Y:S01]  /*3470*/  LOP3.LUT R9, R9, R2, RZ, 0x3c, !PT ;  /* 0x0000000209097212 */ /* 0x000fe200078e3cff */
[----:B------:R-:W-:Y:S06]  /*3480*/  @P3 BRA `(.L_x_61) ;  /* 0xfffffffc002c3947 */ /* 0x000fec000383ffff */
[----:B------:R-:W-:Y:S01]  /*3490*/  ULEA UR4, UR5, UR6, 0x3 ;  /* 0x0000000605047291 */ /* 0x000fe2000f8e18ff */
[----:B------:R-:W-:-:S08]  /*34a0*/  SHF.L.U32 R2, R12, 0x1f, RZ ;  /* 0x0000001f0c027819 */ /* 0x000fd000000006ff */
[----:B------:R-:W2:Y:S02]  /*34b0*/  SYNCS.PHASECHK.TRANS64 P0, [UR4+0x100], R2 ;  /* 0x00010002ff0075a7 */ /* 0x000ea40008001004 */
[----:B--2---:R-:W-:Y:S05]  /*34c0*/  @P0 BRA `(.L_x_62) ;  /* 0x0000000000080947 */ /* 0x004fea0003800000 */
[----:B------:R-:W2:Y:S02]  /*34d0*/  SYNCS.PHASECHK.TRANS64.TRYWAIT P0, [UR4+0x100], R2 ;  /* 0x00010002ff0075a7 */ /* 0x000ea40008001104 */
[----:B--2---:R-:W-:Y:S05]  /*34e0*/  @!P0 BRA `(.L_x_63) ;  /* 0x0000004000688947 */ /* 0x004fea0003800000 */
.L_x_62:
[----:B------:R-:W-:-:S04]  /*34f0*/  UIADD3 UR7, UPT, UPT, UR5, 0x1, URZ ;  /* 0x0000000105077890 */ /* 0x000fc8000fffe0ff */
[----:B------:R-:W-:-:S04]  /*3500*/  UISETP.NE.AND UP0, UPT, UR7, 0x2, UPT ;  /* 0x000000020700788c */ /* 0x000fc8000bf05270 */
[----:B------:R-:W-:Y:S02]  /*3510*/  USEL UR8, URZ, 0x1, UP0 ;  /* 0x00000001ff087887 */ /* 0x000fe40008000000 */
[----:B------:R-:W-:-:S04]  /*3520*/  USEL UR7, UR7, URZ, UP0 ;  /* 0x000000ff07077287 */ /* 0x000fc80008000000 */
[----:B------:R-:W-:Y:S01]  /*3530*/  ULEA UR7, UR7, UR6, 0x3 ;  /* 0x0000000607077291 */ /* 0x000fe2000f8e18ff */
[----:B--2---:R-:W-:-:S04]  /*3540*/  LOP3.LUT R2, R12, UR8, RZ, 0x3c, !PT ;  /* 0x000000080c027c12 */ /* 0x004fc8000f8e3cff */
[----:B------:R-:W-:-:S04]  /*3550*/  SHF.L.U32 R0, R2, 0x1f, RZ ;  /* 0x0000001f02007819 */ /* 0x000fc800000006ff */
[----:B------:R-:W2:Y:S02]  /*3560*/  SYNCS.PHASECHK.TRANS64 P0, [UR7+0x100], R0 ;  /* 0x00010000ff0075a7 */ /* 0x000ea40008001007 */
[----:B-12---:R-:W-:Y:S05]  /*3570*/  @P0 EXIT ;  /* 0x000000000000094d */ /* 0x006fea0003800000 */
[----:B------:R-:W-:Y:S02]  /*3580*/  SHF.L.U32 R2, R2, 0x1f, RZ ;  /* 0x0000001f02027819 */ /* 0x000fe400000006ff */
[----:B------:R-:W-:-:S07]  /*3590*/  MOV R0, UR7 ;  /* 0x0000000700007c02 */ /* 0x000fce0008000f00 */
.L_x_64:
[----:B-1----:R1:W2:Y:S02]  /*35a0*/  SYNCS.PHASECHK.TRANS64.TRYWAIT P0, [R0+URZ+0x100], R2 ;  /* 0x00010002000075a7 */ /* 0x0022a400080011ff */
[----:B--2---:R-:W-:Y:S05]  /*35b0*/  @!P0 NANOSLEEP.SYNCS 0x989680 ;  /* 0x009896800000895d */ /* 0x004fea0003900000 */
[----:B------:R-:W2:Y:S02]  /*35c0*/  @!P0 SYNCS.PHASECHK.TRANS64 P0, [R0+URZ+0x100], R2 ;  /* 0x00010002000085a7 */ /* 0x000ea400080010ff */
[----:B--2---:R-:W-:Y:S05]  /*35d0*/  @P0 EXIT ;  /* 0x000000000000094d */ /* 0x004fea0003800000 */
[----:B------:R-:W-:Y:S05]  /*35e0*/  BRA `(.L_x_64) ;  /* 0xfffffffc00ec7947 */ /* 0x000fea000383ffff */
.L_x_57:
[----:B------:R-:W-:Y:S05]  /*35f0*/  BRA.U UP4, `(.L_x_65) ;  /* 0x0000000d04d47547 */ /* 0x000fea000b800000 */
[----:B------:R-:W-:Y:S01]  /*3600*/  UMOV UR4, 0x40 ;  /* 0x0000004000047882 */ /* 0x000fe20000000000 */
[----:B------:R-:W-:Y:S01]  /*3610*/  NOP ;  /* 0x0000000000007918 */ /* 0x000fe20000000000 */
[----:B------:R-:W-:Y:S01]  /*3620*/  ULEA UR5, UR48, UR4, 0x18 ;  /* 0x0000000430057291 */ /* 0x000fe2000f8ec0ff */
[----:B------:R-:W-:Y:S02]  /*3630*/  UMOV UR6, 0x400 ;  /* 0x0000040000067882 */ /* 0x000fe40000000000 */
[----:B------:R-:W-:-:S06]  /*3640*/  ULEA UR6, UR48, UR6, 0x18 ;  /* 0x0000000630067291 */ /* 0x000fcc000f8ec0ff */
[----:B------:R-:W2:Y:S02]  /*3650*/  LDS.U8 R0, [UR5+0x1c] ;  /* 0x00001c05ff007984 */ /* 0x000ea40008000000 */
[----:B--2---:R-:W-:-:S13]  /*3660*/  ISETP.NE.AND P0, PT, R0, RZ, PT ;  /* 0x000000ff0000720c */ /* 0x004fda0003f05270 */
[----:B------:R-:W-:Y:S05]  /*3670*/  @P0 BRA `(.L_x_66) ;  /* 0x0000000000580947 */ /* 0x000fea0003800000 */
[----:B------:R-:W-:-:S13]  /*3680*/  ELECT P0, URZ, PT ;  /* 0x0000000000ff782f */ /* 0x000fda0003800000 */
[----:B------:R-:W-:Y:S05]  /*3690*/  @!P0 BRA `(.L_x_67) ;  /* 0x0000000000608947 */ /* 0x000fea0003800000 */
[----:B------:R-:W-:Y:S01]  /*36a0*/  UMOV UR4, 0x10 ;  /* 0x0000001000047882 */ /* 0x000fe20000000000 */
[----:B------:R-:W-:Y:S01]  /*36b0*/  HFMA2 R0, -RZ, RZ, 0, 5.9604644775390625e-08 ;  /* 0x00000001ff007431 */ /* 0x000fe200000001ff */
[----:B------:R-:W-:-:S03]  /*36c0*/  MOV R3, 0xffff ;  /* 0x0000ffff00037802 */ /* 0x000fc60000000f00 */
[----:B------:R-:W-:Y:S04]  /*36d0*/  DEPBAR.LE SB2, 0x36 ;  /* 0x0000ad800000791a */ /* 0x000fe80000000000 */
[----:B------:R-:W2:Y:S02]  /*36e0*/  UTCATOMSWS.FIND_AND_SET.ALIGN UP0, UR4, UR4 ;  /* 0x00000004000475e3 */ /* 0x000ea40008000800 */
[----:B--2---:R-:W-:Y:S01]  /*36f0*/  MOV R4, UR4 ;  /* 0x0000000400047c02 */ /* 0x004fe20008000f00 */
[----:B------:R-:W-:Y:S06]  /*3700*/  BRA.U UP0, `(.L_x_68) ;  /* 0x0000000100187547 */ /* 0x000fec000b800000 */
.L_x_69:
[----:B------:R-:W-:Y:S05]  /*3710*/  NANOSLEEP 0x64 ;  /* 0x000000640000795d */ /* 0x000fea0003800000 */
[----:B------:R-:W-:-:S05]  /*3720*/  UMOV UR4, 0x10 ;  /* 0x0000001000047882 */ /* 0x000fca0000000000 */
[----:B------:R-:W-:Y:S04]  /*3730*/  DEPBAR.LE SB2, 0x36 ;  /* 0x0000ad800000791a */ /* 0x000fe80000000000 */
[----:B------:R-:W2:Y:S02]  /*3740*/  UTCATOMSWS.FIND_AND_SET.ALIGN UP0, UR4, UR4 ;  /* 0x00000004000475e3 */ /* 0x000ea40008000800 */
[----:B--2---:R-:W-:Y:S01]  /*3750*/  MOV R4, UR4 ;  /* 0x0000000400047c02 */ /* 0x004fe20008000f00 */
[----:B------:R-:W-:Y:S05]  /*3760*/  BRA.U !UP0, `(.L_x_69) ;  /* 0xfffffffd08e87547 */ /* 0x000fea000b83ffff */
.L_x_68:
[-C--:B------:R-:W-:Y:S02]  /*3770*/  SHF.L.U32 R3, R3, R4.reuse, RZ ;  /* 0x0000000403037219 */ /* 0x080fe400000006ff */
[----:B------:R-:W-:Y:S01]  /*3780*/  SHF.L.U32 R0, R0, R4, RZ ;  /* 0x0000000400007219 */ /* 0x000fe200000006ff */
[----:B------:R-:W-:Y:S02]  /*3790*/  IMAD.SHL.U32 R4, R4, 0x20, RZ ;  /* 0x0000002004047824 */ /* 0x000fe400078e00ff */
[----:B------:R2:W-:Y:S04]  /*37a0*/  ATOMS.OR RZ, [UR5+0x14], R3 ;  /* 0x00001403ffff798c */ /* 0x0005e8000b000005 */
[----:B------:R2:W-:Y:S04]  /*37b0*/  ATOMS.OR RZ, [UR5+0x18], R0 ;  /* 0x00001800ffff798c */ /* 0x0005e8000b000005 */
[----:B------:R2:W-:Y:S01]  /*37c0*/  STS [UR6+0x1a0], R4 ;  /* 0x0001a004ff007988 */ /* 0x0005e20008000806 */
[----:B------:R-:W-:Y:S05]  /*37d0*/  BRA `(.L_x_67) ;  /* 0x0000000000107947 */ /* 0x000fea0003800000 */
.L_x_66:
[----:B------:R-:W-:Y:S02]  /*37e0*/  MOV R0, 0xffffffff ;  /* 0xffffffff00007802 */ /* 0x000fe40000000f00 */
[----:B------:R-:W-:-:S03]  /*37f0*/  MOV R4, 0x3820 ;  /* 0x0000382000047802 */ /* 0x000fc60000000f00 */
[----:B------:R2:W-:Y:S04]  /*3800*/  STS [UR6+0x1a0], R0 ;  /* 0x0001a000ff007988 */ /* 0x0005e80008000806 */
[----:B-12--5:R-:W-:Y:S05]  /*3810*/  CALL.REL.NOINC `($__internal_1_$__cuda_sm10x_tcgen05_guardrail_trap_phase_invalid_during_alloc) ;  /* 0x0000004000e87944 */ /* 0x026fea0003c00000 */
.L_x_67:
[----:B------:R-:W-:Y:S05]  /*3820*/  WARPSYNC.ALL ;  /* 0x0000000000007948 */ /* 0x000fea0003800000 */
[----:B------:R-:W3:Y:S01]  /*3830*/  S2UR UR4, SR_CgaCtaId ;  /* 0x00000000000479c3 */ /* 0x000ee20000008800 */
[----:B------:R-:W-:Y:S01]  /*3840*/  UMOV UR26, 0x400 ;  /* 0x00000400001a7882 */ /* 0x000fe20000000000 */
[----:B------:R-:W-:-:S06]  /*3850*/  NOP ;  /* 0x0000000000007918 */ /* 0x000fcc0000000000 */
[----:B------:R-:W-:Y:S06]  /*3860*/  BAR.ARV 0x6, 0xa0 ;  /* 0x0182800000007b1d */ /* 0x000fec0000002000 */
[----:B------:R-:W4:Y:S01]  /*3870*/  LDCU UR5, c[0x0][0x38c] ;  /* 0x00007180ff0577ac */ /* 0x000f220008000800 */
[----:B------:R-:W-:Y:S01]  /*3880*/  LOP3.LUT R2, R2, 0xffff, RZ, 0xc0, !PT ;  /* 0x0000ffff02027812 */ /* 0x000fe200078ec0ff */
[----:B------:R-:W-:Y:S01]  /*3890*/  IMAD.MOV.U32 R11, RZ, RZ, 0x1 ;  /* 0x00000001ff0b7424 */ /* 0x000fe200078e00ff */
[----:B------:R-:W-:Y:S01]  /*38a0*/  CS2R R8, SRZ ;  /* 0x0000000000087805 */ /* 0x000fe2000001ff00 */
[----:B------:R-:W1:Y:S01]  /*38b0*/  LDCU UR7, c[0x0][0x38c] ;  /* 0x00007180ff0777ac */ /* 0x000e620008000800 */
[----:B------:R-:W-:Y:S01]  /*38c0*/  R2UR UR27, R2 ;  /* 0x00000000021b72ca */ /* 0x000fe200000e0000 */
[----:B------:R-:W-:Y:S01]  /*38d0*/  IMAD.MOV.U32 R10, RZ, RZ, RZ ;  /* 0x000000ffff0a7224 */ /* 0x000fe200078e00ff */
[----:B------:R-:W-:Y:S01]  /*38e0*/  UMOV UR30, URZ ;  /* 0x000000ff001e7c82 */ /* 0x000fe20008000000 */
[----:B------:R-:W-:Y:S01]  /*38f0*/  UMOV UR24, URZ ;  /* 0x000000ff00187c82 */ /* 0x000fe20008000000 */
[----:B---3--:R-:W-:Y:S01]  /*3900*/  ULEA UR26, UR4, UR26, 0x18 ;  /* 0x0000001a041a7291 */ /* 0x008fe2000f8ec0ff */
[----:B------:R-:W-:Y:S01]  /*3910*/  UMOV UR38, 0x0 ;  /* 0x0000000000267882 */ /* 0x000fe20000000000 */
[----:B------:R-:W-:-:S02]  /*3920*/  UMOV UR39, 0x4100490 ;  /* 0x0410049000277882 */ /* 0x000fc40000000000 */
[----:B------:R-:W-:Y:S02]  /*3930*/  UIADD3 UR4, UPT, UPT, UR26, 0x2400, URZ ;  /* 0x000024001a047890 */ /* 0x000fe4000fffe0ff */
[----:B------:R-:W-:Y:S02]  /*3940*/  UIADD3 UR6, UPT, UPT, UR26, 0x1c400, URZ ;  /* 0x0001c4001a067890 */ /* 0x000fe4000fffe0ff */
[----:B----4-:R-:W-:Y:S01]  /*3950*/  UIADD3 UR5, UPT, UPT, UR5, 0x7f, URZ ;  /* 0x0000007f05057890 */ /* 0x010fe2000fffe0ff */
[----:B--2---:R-:W2:Y:S01]  /*3960*/  LDS R0, [UR26+0x1a0] ;  /* 0x0001a01aff007984 */ /* 0x004ea20008000800 */
[----:B-1----:R-:W-:Y:S01]  /*3970*/  UMOV UR36, 0x0 ;  /* 0x0000000000247882 */ /* 0x002fe20000000000 */
[----:B------:R-:W-:Y:S01]  /*3980*/  UMOV UR37, 0x4100490 ;  /* 0x0410049000257882 */ /* 0x000fe20000000000 */
[----:B------:R-:W-:Y:S02]  /*3990*/  USHF.R.S32.HI UR40, URZ, 0x1f, UR5 ;  /* 0x0000001fff287899 */ /* 0x000fe40008011405 */
[----:B------:R-:W-:-:S02]  /*39a0*/  UISETP.GE.AND UP4, UPT, UR7, 0x1, UPT ;  /* 0x000000010700788c */ /* 0x000fc4000bf86270 */
[----:B------:R-:W-:Y:S02]  /*39b0*/  ULEA.HI UR40, UR40, UR5, URZ, 0x7 ;  /* 0x0000000528287291 */ /* 0x000fe4000f8f38ff */
[----:B------:R-:W-:Y:S02]  /*39c0*/  USHF.R.U32.HI UR5, URZ, 0x4, UR4 ;  /* 0x00000004ff057899 */ /* 0x000fe40008011604 */
[----:B------:R-:W-:Y:S02]  /*39d0*/  USHF.R.S32.HI UR40, URZ, 0x7, UR40 ;  /* 0x00000007ff287899 */ /* 0x000fe40008011428 */
[----:B------:R-:W-:Y:S02]  /*39e0*/  USHF.R.U32.HI UR4, URZ, 0x4, UR6 ;  /* 0x00000004ff047899 */ /* 0x000fe40008011606 */
[----:B------:R-:W-:Y:S02]  /*39f0*/  UISETP.LT.AND UP0, UPT, UR40, 0x1, UPT ;  /* 0x000000012800788c */ /* 0x000fe4000bf01270 */
[----:B------:R-:W-:-:S02]  /*3a00*/  ULOP3.LUT UR5, UR5, 0x3fff, URZ, 0xc0, !UPT ;  /* 0x00003fff05057892 */ /* 0x000fc4000f8ec0ff */
[----:B------:R-:W-:Y:S02]  /*3a10*/  ULOP3.LUT UR4, UR4, 0x3fff, URZ, 0xc0, !UPT ;  /* 0x00003fff04047892 */ /* 0x000fe4000f8ec0ff */
[----:B------:R-:W-:Y:S02]  /*3a20*/  USEL UR41, UR40, 0x1, !UP0 ;  /* 0x0000000128297887 */ /* 0x000fe4000c000000 */
[----:B------:R-:W-:Y:S02]  /*3a30*/  ULOP3.LUT UR28, UR5, 0x10000, URZ, 0xfc, !UPT ;  /* 0x00010000051c7892 */ /* 0x000fe4000f8efcff */
[----:B------:R-:W-:Y:S02]  /*3a40*/  ULOP3.LUT UR29, UR4, 0x10000, URZ, 0xfc, !UPT ;  /* 0x00010000041d7892 */ /* 0x000fe4000f8efcff */
[----:B------:R-:W-:Y:S01]  /*3a50*/  UIADD3 UR41, UPT, UPT, -UR41, URZ, URZ ;  /* 0x000000ff29297290 */ /* 0x000fe2000fffe1ff */
[----:B------:R-:W-:Y:S01]  /*3a60*/  UMOV UR34, 0x0 ;  /* 0x0000000000227882 */ /* 0x000fe20000000000 */
[----:B------:R-:W-:Y:S01]  /*3a70*/  UMOV UR35, 0x4100490 ;  /* 0x0410049000237882 */ /* 0x000fe20000000000 */
[----:B------:R-:W-:Y:S01]  /*3a80*/  UMOV UR32, 0x0 ;  /* 0x0000000000207882 */ /* 0x000fe20000000000 */
[----:B------:R-:W-:Y:S01]  /*3a90*/  UMOV UR33, 0x4100490 ;  /* 0x0410049000217882 */ /* 0x000fe20000000000 */
[----:B--2---:R-:W-:-:S15]  /*3aa0*/  R2UR UR42, R0 ;  /* 0x00000000002a72ca */ /* 0x004fde00000e0000 */
.L_x_76:
[----:B------:R-:W-:Y:S02]  /*3ab0*/  LEA R0, R10, UR26, 0x3 ;  /* 0x0000001a0a007c11 */ /* 0x000fe4000f8e18ff */
[----:B------:R-:W-:Y:S02]  /*3ac0*/  SHF.L.U32 R2, R9, 0x1f, RZ ;  /* 0x0000001f09027819 */ /* 0x000fe400000006ff */
[----:B------:R-:W-:Y:S01]  /*3ad0*/  PLOP3.LUT P0, PT, PT, PT, UP4, 0x80, 0x8 ;  /* 0x000000000008781c */ /* 0x000fe20003f0f048 */
[----:B------:R-:W-:Y:S01]  /*3ae0*/  VIADD R3, R0, 0x100 ;  /* 0x0000010000037836 */ /* 0x000fe20000000000 */
[----:B-1----:R-:W1:Y:S02]  /*3af0*/  SYNCS.PHASECHK.TRANS64.TRYWAIT P1, [R0+URZ+0xf0], R2 ;  /* 0x0000f002000075a7 */ /* 0x002e6400080211ff */
[----:B-1-3--:R-:W-:Y:S09]  /*3b00*/  @!P1 BRA `(.L_x_70) ;  /* 0x0000003800f89947 */ /* 0x00aff20003800000 */
.L_x_145:
[----:B------:R-:W-:Y:S01]  /*3b10*/  LEA R4, R10, UR26, 0x4 ;  /* 0x0000001a0a047c11 */ /* 0x000fe2000f8e20ff */
[----:B------:R-:W-:Y:S01]  /*3b20*/  @UP4 ULEA UR4, UR24, UR26, 0x3 ;  /* 0x0000001a18044291 */ /* 0x000fe2000f8e18ff */
[----:B------:R-:W-:Y:S01]  /*3b30*/  PLOP3.LUT P2, PT, PT, PT, PT, 0x80, 0x8 ;  /* 0x000000000008781c */ /* 0x000fe20003f4f070 */
[----:B------:R-:W-:Y:S01]  /*3b40*/  ULEA UR31, UR30, UR26, 0x3 ;  /* 0x0000001a1e1f7291 */ /* 0x000fe2000f8e18ff */
[----:B------:R-:W-:Y:S02]  /*3b50*/  PRMT R3, RZ, 0x654, R3 ;  /* 0x00000654ff037816 */ /* 0x000fe40000000003 */
[----:B------:R-:W2:Y:S01]  /*3b60*/  LDS.128 R4, [R4+0x180] ;  /* 0x0001800004047984 */ /* 0x000ea20000000c00 */
[----:B-1----:R-:W-:Y:S02]  /*3b70*/  @P0 SHF.L.U32 R2, R8, 0x1f, RZ ;  /* 0x0000001f08020819 */ /* 0x002fe400000006ff */
[----:B------:R-:W-:Y:S01]  /*3b80*/  SHF.L.U32 R0, R11, 0x1f, RZ ;  /* 0x0000001f0b007819 */ /* 0x000fe200000006ff */
[----:B------:R-:W-:Y:S01]  /*3b90*/  @!PT LDS RZ, [RZ] ;  /* 0x00000000fffff984 */ /* 0x000fe20000000800 */
[----:B------:R-:W-:Y:S01]  /*3ba0*/  @!PT LDS RZ, [RZ] ;  /* 0x00000000fffff984 */ /* 0x000fe20000000800 */
[----:B------:R-:W-:Y:S01]  /*3bb0*/  @!PT LDS RZ, [RZ] ;  /* 0x00000000fffff984 */ /* 0x000fe20000000800 */
[----:B------:R-:W-:Y:S01]  /*3bc0*/  @!PT LDS RZ, [RZ] ;  /* 0x00000000fffff984 */ /* 0x000fe20000000800 */
[----:B------:R1:W-:Y:S06]  /*3bd0*/  MEMBAR.ALL.CTA ;  /* 0x0000000000007992 */ /* 0x0003ec0000008000 */
[----:B-1----:R-:W1:Y:S02]  /*3be0*/  FENCE.VIEW.ASYNC.S ;  /* 0x00000000000073c6 */ /* 0x002e640000000000 */
[----:B-1----:R1:W-:Y:S01]  /*3bf0*/  SYNCS.ARRIVE.TRANS64.RED.A1T0 RZ, [R3+URZ], RZ ;  /* 0x000000ff03ff79a7 */ /* 0x0023e200081004ff */
[----:B------:R1:W3:Y:S01]  /*3c00*/  @P0 SYNCS.PHASECHK.TRANS64.TRYWAIT P2, [UR4], R2 ;  /* 0x00000002ff0005a7 */ /* 0x0002e20008041104 */
[----:B------:R-:W-:Y:S01]  /*3c10*/  ULEA.HI UR4, UR30, UR30, URZ, 0x1 ;  /* 0x0000001e1e047291 */ /* 0x000fe2000f8f08ff */
[----:B--2---:R-:W-:-:S03]  /*3c20*/  LOP3.LUT P1, RZ, R6, 0x1, RZ, 0xc0, !PT ;  /* 0x0000000106ff7812 */ /* 0x004fc6000782c0ff */
[----:B------:R-:W-:Y:S02]  /*3c30*/  USHF.L.U32 UR11, UR4, 0x5, URZ ;  /* 0x00000005040b7899 */ /* 0x000fe400080006ff */
[----:B------:R-:W-:Y:S02]  /*3c40*/  ULOP3.LUT UR4, UR4, 0xffe, URZ, 0xc0, !UPT ;  /* 0x00000ffe04047892 */ /* 0x000fe4000f8ec0ff */
[----:B------:R-:W-:Y:S02]  /*3c50*/  ULOP3.LUT UR11, UR11, 0xffffffc0, URZ, 0xc0, !UPT ;  /* 0xffffffc00b0b7892 */ /* 0x000fe4000f8ec0ff */
[----:B------:R-:W-:Y:S02]  /*3c60*/  UIADD3 UR4, UPT, UPT, -UR4, UR30, URZ ;  /* 0x0000001e04047290 */ /* 0x000fe4000fffe1ff */
[----:B------:R-:W-:Y:S01]  /*3c70*/  UIADD3 UR11, UPT, UPT, UR42, UR11, URZ ;  /* 0x0000000b2a0b7290 */ /* 0x000fe2000fffe0ff */
[----:B------:R-:W2:Y:S03]  /*3c80*/  SYNCS.PHASECHK.TRANS64.TRYWAIT P0, [UR31+0x130], R0 ;  /* 0x00013000ff0075a7 */ /* 0x000ea6000800111f */
[----:B------:R-:W-:Y:S01]  /*3c90*/  ULEA UR11, UR4, UR11, 0x14 ;  /* 0x0000000b040b7291 */ /* 0x000fe2000f8ea0ff */
[----:B-123--:R-:W-:Y:S11]  /*3ca0*/  @!P0 BRA `(.L_x_71) ;  /* 0x0000003800a48947 */ /* 0x00eff60003800000 */
.L_x_147:
[----:B------:R-:W-:Y:S01]  /*3cb0*/  IADD3 R10, PT, PT, R10, 0x1, RZ ;  /* 0x000000010a0a7810 */ /* 0x000fe20007ffe0ff */
[----:B------:R-:W-:Y:S06]  /*3cc0*/  BRA.U !UP4, `(.L_x_72) ;  /* 0x000000010cc07547 */ /* 0x000fec000b800000 */
[----:B------:R-:W-:Y:S01]  /*3cd0*/  UPLOP3.LUT UP2, UPT, UPT, UPT, UPT, 0x40, 0x4 ;  /* 0x000000000004789c */ /* 0x000fe20003f4e870 */
[----:B------:R-:W-:Y:S01]  /*3ce0*/  UMOV UR23, UR41 ;  /* 0x0000002900177c82 */ /* 0x000fe20008000000 */
[----:B------:R-:W-:Y:S01]  /*3cf0*/  UMOV UR22, UR40 ;  /* 0x0000002800167c82 */ /* 0x000fe20008000000 */
[----:B------:R-:W-:-:S08]  /*3d00*/  UMOV UR10, UR24 ;  /* 0x00000018000a7c82 */ /* 0x000fd00008000000 */
.L_x_75:
[----:B------:R-:W-:Y:S02]  /*3d10*/  UIADD3 UR23, UPT, UPT, UR23, 0x1, URZ ;  /* 0x0000000117177890 */ /* 0x000fe4000fffe0ff */
[----:B--2---:R-:W-:Y:S02]  /*3d20*/  ULEA UR5, UR10, UR26, 0x3 ;  /* 0x0000001a0a057291 */ /* 0x004fe4000f8e18ff */
[----:B------:R-:W-:Y:S01]  /*3d30*/  UISETP.NE.AND UP3, UPT, UR23, URZ, UPT ;  /* 0x000000ff1700728c */ /* 0x000fe2000bf65270 */
[----:B---3--:R-:W-:Y:S10]  /*3d40*/  @P2 BRA `(.L_x_73) ;  /* 0x00000000000c2947 */ /* 0x008ff40003800000 */
[----:B-1----:R-:W-:Y:S04]  /*3d50*/  SHF.L.U32 R2, R8, 0x1f, RZ ;  /* 0x0000001f08027819 */ /* 0x002fe800000006ff */
[----:B------:R-:W1:Y:S02]  /*3d60*/  SYNCS.PHASECHK.TRANS64.TRYWAIT P0, [UR5], R2 ;  /* 0x00000002ff0075a7 */ /* 0x000e640008001105 */
[----:B-1----:R-:W-:Y:S05]  /*3d70*/  @!P0 BRA `(.L_x_74) ;  /* 0x0000003800888947 */ /* 0x002fea0003800000 */
.L_x_73:
[----:B------:R-:W-:Y:S01]  /*3d80*/  UISETP.NE.AND UP0, UPT, UR22, 0x1, UPT ;  /* 0x000000011600788c */ /* 0x000fe2000bf05270 */
[----:B------:R-:W-:Y:S01]  /*3d90*/  PLOP3.LUT P2, PT, PT, PT, PT, 0x80, 0x8 ;  /* 0x000000000008781c */ /* 0x000fe20003f4f070 */
[----:B------:R-:W-:Y:S02]  /*3da0*/  UIADD3 UR4, UPT, UPT, UR10, 0x1, URZ ;  /* 0x000000010a047890 */ /* 0x000fe4000fffe0ff */
[----:B------:R-:W-:Y:S02]  /*3db0*/  UIADD3 UR25, UPT, UPT, UR5, 0x68, URZ ;  /* 0x0000006805197890 */ /* 0x000fe4000fffe0ff */
[----:B------:R-:W-:Y:S01]  /*3dc0*/  UISETP.NE.AND UP1, UPT, UR4, 0xd, UPT ;  /* 0x0000000d0400788c */ /* 0x000fe2000bf25270 */
[----:B------:R-:W-:Y:S01]  /*3dd0*/  PLOP3.LUT P0, PT, PT, PT, UP0, 0x80, 0x8 ;  /* 0x000000000008781c */ /* 0x000fe20003f0f008 */
[----:B------:R-:W-:Y:S02]  /*3de0*/  UIADD3 UR22, UPT, UPT, UR22, -0x1, URZ ;  /* 0xffffffff16167890 */ /* 0x000fe4000fffe0ff */
[----:B------:R-:W-:Y:S02]  /*3df0*/  USEL UR6, URZ, 0x1, UP1 ;  /* 0x00000001ff067887 */ /* 0x000fe40008800000 */
[----:B------:R-:W-:Y:S01]  /*3e00*/  USEL UR24, UR4, URZ, UP1 ;  /* 0x000000ff04187287 */ /* 0x000fe20008800000 */
[----:B------:R-:W-:Y:S01]  /*3e10*/  UMOV UR7, 0x40004040 ;  /* 0x4000404000077882 */ /* 0x000fe20000000000 */
[----:B------:R-:W-:Y:S02]  /*3e20*/  UMOV UR5, 0x40004040 ;  /* 0x4000404000057882 */ /* 0x000fe40000000000 */
[----:B------:R-:W-:Y:S01]  /*3e30*/  @UP0 ULEA UR4, UR24, UR26, 0x3 ;  /* 0x0000001a18040291 */ /* 0x000fe2000f8e18ff */
[----:B------:R-:W-:Y:S01]  /*3e40*/  LOP3.LUT R8, R8, UR6, RZ, 0x3c, !PT ;  /* 0x0000000608087c12 */ /* 0x000fe2000f8e3cff */
[----:B------:R-:W-:Y:S01]  /*3e50*/  ULEA UR6, UR10, UR29, 0x9 ;  /* 0x0000001d0a067291 */ /* 0x000fe2000f8e48ff */
[----:B------:R-:W-:Y:S02]  /*3e60*/  UMOV UR21, 0x40004040 ;  /* 0x4000404000157882 */ /* 0x000fe40000000000 */
[----:B-1----:R-:W-:Y:S01]  /*3e70*/  @P0 SHF.L.U32 R0, R8, 0x1f, RZ ;  /* 0x0000001f08000819 */ /* 0x002fe200000006ff */
[----:B------:R-:W-:Y:S02]  /*3e80*/  UIADD3 UR20, UPT, UPT, UR6, 0x2, URZ ;  /* 0x0000000206147890 */ /* 0x000fe4000fffe0ff */
[----:B------:R-:W-:Y:S01]  /*3e90*/  UIADD3 UR16, UPT, UPT, UR6, 0x4, URZ ;  /* 0x0000000406107890 */ /* 0x000fe2000fffe0ff */
[----:B------:R2:W3:Y:S01]  /*3ea0*/  @P0 SYNCS.PHASECHK.TRANS64.TRYWAIT P2, [UR4], R0 ;  /* 0x00000000ff0005a7 */ /* 0x0004e20008041104 */
[----:B------:R-:W-:Y:S02]  /*3eb0*/  ULEA UR4, UR10, UR28, 0x9 ;  /* 0x0000001c0a047291 */ /* 0x000fe4000f8e48ff */
[----:B------:R-:W-:Y:S02]  /*3ec0*/  UIADD3 UR12, UPT, UPT, UR6, 0x6, URZ ;  /* 0x00000006060c7890 */ /* 0x000fe4000fffe0ff */
[----:B------:R-:W-:Y:S02]  /*3ed0*/  UIADD3 UR18, UPT, UPT, UR4, 0x2, URZ ;  /* 0x0000000204127890 */ /* 0x000fe4000fffe0ff */
[----:B------:R-:W-:Y:S02]  /*3ee0*/  UIADD3 UR14, UPT, UPT, UR4, 0x4, URZ ;  /* 0x00000004040e7890 */ /* 0x000fe4000fffe0ff */
[----:B------:R-:W-:Y:S01]  /*3ef0*/  UIADD3 UR8, UPT, UPT, UR4, 0x6, URZ ;  /* 0x0000000604087890 */ /* 0x000fe2000fffe0ff */
[----:B------:R2:W-:Y:S01]  /*3f00*/  UTCQMMA gdesc[UR4], gdesc[UR6], tmem[UR11], tmem[UR38], idesc[UR39], UP2 ;  /* 0x00ff2606040075ea */ /* 0x0005e2000900030b */
[----:B------:R-:W-:Y:S01]  /*3f10*/  UPLOP3.LUT UP2, UPT, UPT, UPT, UPT, 0x80, 0x8 ;  /* 0x000000000008789c */ /* 0x000fe20003f4f070 */
[----:B------:R-:W-:Y:S01]  /*3f20*/  UMOV UR19, 0x40004040 ;  /* 0x4000404000137882 */ /* 0x000fe20000000000 */
[----:B------:R-:W-:Y:S01]  /*3f30*/  UMOV UR17, 0x40004040 ;  /* 0x4000404000117882 */ /* 0x000fe20000000000 */
[----:B------:R2:W-:Y:S01]  /*3f40*/  UTCQMMA gdesc[UR18], gdesc[UR20], tmem[UR11], tmem[UR36], idesc[UR37], UPT ;  /* 0x00ff2414120075ea */ /* 0x0005e2000b80030b */
[----:B------:R-:W-:Y:S01]  /*3f50*/  UMOV UR15, 0x40004040 ;  /* 0x40004040000f7882 */ /* 0x000fe20000000000 */
[----:B------:R-:W-:Y:S01]  /*3f60*/  UMOV UR13, 0x40004040 ;  /* 0x40004040000d7882 */ /* 0x000fe20000000000 */
[----:B------:R-:W-:Y:S01]  /*3f70*/  UMOV UR9, 0x40004040 ;  /* 0x4000404000097882 */ /* 0x000fe20000000000 */
[----:B------:R2:W-:Y:S01]  /*3f80*/  UTCQMMA gdesc[UR14], gdesc[UR16], tmem[UR11], tmem[UR34], idesc[UR35], UPT ;  /* 0x00ff22100e0075ea */ /* 0x0005e2000b80030b */
[----:B------:R2:W-:Y:S01]  /*3f90*/  UTCQMMA gdesc[UR8], gdesc[UR12], tmem[UR11], tmem[UR32], idesc[UR33], UPT ;  /* 0x00ff200c080075ea */ /* 0x0005e2000b80030b */
[----:B------:R2:W-:Y:S01]  /*3fa0*/  UTCBAR.MULTICAST [UR25], URZ, UR27 ;  /* 0x000000ff190073e9 */ /* 0x0005e2000800081b */
[----:B------:R-:W-:Y:S01]  /*3fb0*/  UMOV UR10, UR24 ;  /* 0x00000018000a7c82 */ /* 0x000fe20008000000 */
[----:B------:R-:W-:Y:S05]  /*3fc0*/  BRA.U UP3, `(.L_x_75) ;  /* 0xfffffffd03507547 */ /* 0x000fea000b83ffff */
.L_x_72:
[----:B--2---:R-:W-:Y:S01]  /*3fd0*/  UIADD3 UR4, UPT, UPT, UR30, 0x1, URZ ;  /* 0x000000011e047890 */ /* 0x004fe2000fffe0ff */
[C---:B------:R-:W-:Y:S01]  /*3fe0*/  ISETP.NE.AND P0, PT, R10.reuse, 0x2, PT ;  /* 0x000000020a00780c */ /* 0x040fe20003f05270 */
[----:B------:R-:W-:Y:S02]  /*3ff0*/  UIADD3 UR5, UPT, UPT, UR31, 0x110, URZ ;  /* 0x000001101f057890 */ /* 0x000fe4000fffe0ff */
[----:B------:R-:W-:Y:S01]  /*4000*/  UISETP.NE.AND UP0, UPT, UR4, 0x4, UPT ;  /* 0x000000040400788c */ /* 0x000fe2000bf05270 */
[----:B-1----:R-:W-:Y:S02]  /*4010*/  SEL R0, RZ, 0x1, P0 ;  /* 0x00000001ff007807 */ /* 0x002fe40000000000 */
[----:B------:R-:W-:Y:S01]  /*4020*/  SEL R10, R10, RZ, P0 ;  /* 0x000000ff0a0a7207 */ /* 0x000fe20000000000 */
[----:B------:R-:W-:Y:S01]  /*4030*/  USEL UR6, URZ, 0x1, UP0 ;  /* 0x00000001ff067887 */ /* 0x000fe20008000000 */
[----:B------:R-:W-:Y:S01]  /*4040*/  LOP3.LUT R9, R9, R0, RZ, 0x3c, !PT ;  /* 0x0000000009097212 */ /* 0x000fe200078e3cff */
[----:B------:R-:W-:Y:S01]  /*4050*/  USEL UR30, UR4, URZ, UP0 ;  /* 0x000000ff041e7287 */ /* 0x000fe20008000000 */
[----:B------:R1:W-:Y:S03]  /*4060*/  UTCBAR [UR5], URZ ;  /* 0x000000ff050073e9 */ /* 0x0003e600080000ff */
[----:B------:R-:W-:Y:S01]  /*4070*/  LOP3.LUT R11, R11, UR6, RZ, 0x3c, !PT ;  /* 0x000000060b0b7c12 */ /* 0x000fe2000f8e3cff */
[----:B------:R-:W-:Y:S07]  /*4080*/  @P1 BRA `(.L_x_76) ;  /* 0xfffffff800881947 */ /* 0x000fee000383ffff */
[----:B------:R-:W2:Y:S01]  /*4090*/  S2UR UR8, SR_CgaCtaId ;  /* 0x00000000000879c3 */ /* 0x000ea20000008800 */
[----:B------:R-:W-:Y:S01]  /*40a0*/  ELECT P0, URZ, PT ;  /* 0x0000000000ff782f */ /* 0x000fe20003800000 */
[----:B------:R-:W-:Y:S01]  /*40b0*/  IMAD.MOV.U32 R0, RZ, RZ, 0x1 ;  /* 0x00000001ff007424 */ /* 0x000fe200078e00ff */
[----:B------:R-:W-:Y:S01]  /*40c0*/  UIADD3 UR26, UPT, UPT, UR26, 0x130, URZ ;  /* 0x000001301a1a7890 */ /* 0x000fe2000fffe0ff */
[----:B------:R-:W-:Y:S01]  /*40d0*/  SHF.L.U32 R2, R11, 0x1f, RZ ;  /* 0x0000001f0b027819 */ /* 0x000fe200000006ff */
[----:B------:R-:W-:-:S03]  /*40e0*/  UMOV UR4, 0x40 ;  /* 0x0000004000047882 */ /* 0x000fc60000000000 */
[----:B------:R-:W-:Y:S01]  /*40f0*/  UVIRTCOUNT.DEALLOC.SMPOOL 0x80 ;  /* 0x000000800000784c */ /* 0x000fe20000000000 */
[----:B--2---:R-:W-:Y:S02]  /*4100*/  ULEA UR8, UR8, UR4, 0x18 ;  /* 0x0000000408087291 */ /* 0x004fe4000f8ec0ff */
[----:B------:R-:W-:-:S07]  /*4110*/  ULEA UR4, UR30, UR26, 0x3 ;  /* 0x0000001a1e047291 */ /* 0x000fce000f8e18ff */
[----:B------:R2:W-:Y:S02]  /*4120*/  @P0 STS.U8 [UR8+0x1c], R0 ;  /* 0x00001c00ff000988 */ /* 0x0005e40008000008 */
[----:B------:R-:W4:Y:S02]  /*4130*/  SYNCS.PHASECHK.TRANS64.TRYWAIT P0, [UR4], R2 ;  /* 0x00000002ff0075a7 */ /* 0x000f240008001104 */
[----:B--2-4-:R-:W-:Y:S05]  /*4140*/  @!P0 BRA `(.L_x_77) ;  /* 0x0000003400ac8947 */ /* 0x014fea0003800000 */
.L_x_150:
[----:B------:R-:W-:-:S04]  /*4150*/  UIADD3 UR4, UPT, UPT, UR30, 0x1, URZ ;  /* 0x000000011e047890 */ /* 0x000fc8000fffe0ff */
[----:B------:R-:W-:-:S04]  /*4160*/  UISETP.NE.AND UP0, UPT, UR4, 0x4, UPT ;  /* 0x000000040400788c */ /* 0x000fc8000bf05270 */
[----:B------:R-:W-:Y:S02]  /*4170*/  USEL UR6, URZ, 0x1, UP0 ;  /* 0x00000001ff067887 */ /* 0x000fe40008000000 */
[----:B------:R-:W-:-:S04]  /*4180*/  USEL UR4, UR4, URZ, UP0 ;  /* 0x000000ff04047287 */ /* 0x000fc80008000000 */
[----:B-1----:R-:W-:Y:S01]  /*4190*/  ULEA UR5, UR4, UR26, 0x3 ;  /* 0x0000001a04057291 */ /* 0x002fe2000f8e18ff */
[----:B--2---:R-:W-:-:S04]  /*41a0*/  LOP3.LUT R2, R11, UR6, RZ, 0x3c, !PT ;  /* 0x000000060b027c12 */ /* 0x004fc8000f8e3cff */
[----:B------:R-:W-:-:S04]  /*41b0*/  SHF.L.U32 R3, R2, 0x1f, RZ ;  /* 0x0000001f02037819 */ /* 0x000fc800000006ff */
[----:B------:R-:W1:Y:S02]  /*41c0*/  SYNCS.PHASECHK.TRANS64.TRYWAIT P0, [UR5], R3 ;  /* 0x00000003ff0075a7 */ /* 0x000e640008001105 */
[----:B-1----:R-:W-:Y:S05]  /*41d0*/  @!P0 BRA `(.L_x_78) ;  /* 0x0000003400a08947 */ /* 0x002fea0003800000 */
.L_x_152:
        /* <DEDUP_REMOVED lines=9> */
.L_x_154:
[----:B------:R-:W-:-:S04]  /*4270*/  UIADD3 UR4, UPT, UPT, UR4, 0x1, URZ ;  /* 0x0000000104047890 */ /* 0x000fc8000fffe0ff */
[----:B------:R-:W-:-:S04]  /*4280*/  UISETP.NE.AND UP0, UPT, UR4, 0x4, UPT ;  /* 0x000000040400788c */ /* 0x000fc8000bf05270 */
[----:B------:R-:W-:Y:S02]  /*4290*/  USEL UR5, URZ, 0x1, UP0 ;  /* 0x00000001ff057887 */ /* 0x000fe40008000000 */
[----:B------:R-:W-:-:S04]  /*42a0*/  USEL UR4, UR4, URZ, UP0 ;  /* 0x000000ff04047287 */ /* 0x000fc80008000000 */
[----:B------:R-:W-:Y:S01]  /*42b0*/  ULEA UR4, UR4, UR26, 0x3 ;  /* 0x0000001a04047291 */ /* 0x000fe2000f8e18ff */
[----:B------:R-:W-:-:S04]  /*42c0*/  LOP3.LUT R2, R2, UR5, RZ, 0x3c, !PT ;  /* 0x0000000502027c12 */ /* 0x000fc8000f8e3cff */
[----:B------:R-:W-:-:S04]  /*42d0*/  SHF.L.U32 R2, R2, 0x1f, RZ ;  /* 0x0000001f02027819 */ /* 0x000fc800000006ff */
[----:B------:R-:W2:Y:S02]  /*42e0*/  SYNCS.PHASECHK.TRANS64.TRYWAIT P0, [UR4], R2 ;  /* 0x00000002ff0075a7 */ /* 0x000ea40008001104 */
[----:B--2---:R-:W-:Y:S05]  /*42f0*/  @!P0 BRA `(.L_x_80) ;  /* 0x0000003400888947 */ /* 0x004fea0003800000 */
.L_x_156:
[----:B------:R-:W-:Y:S01]  /*4300*/  NOP ;  /* 0x0000000000007918 */ /* 0x000fe20000000000 */
[----:B-1----:R-:W1:Y:S01]  /*4310*/  LDS R0, [UR8+0x14] ;  /* 0x00001408ff007984 */ /* 0x002e620008000800 */
[----:B------:R-:W-:Y:S01]  /*4320*/  ULOP3.LUT UR4, UR42, 0xffff, URZ, 0xc0, !UPT ;  /* 0x0000ffff2a047892 */ /* 0x000fe2000f8ec0ff */
[----:B------:R-:W-:Y:S01]  /*4330*/  UMOV UR5, 0xffff ;  /* 0x0000ffff00057882 */ /* 0x000fe20000000000 */
[----:B------:R-:W-:Y:S02]  /*4340*/  UMOV UR6, 0x1 ;  /* 0x0000000100067882 */ /* 0x000fe40000000000 */
[----:B------:R-:W-:-:S04]  /*4350*/  USHF.R.U32.HI UR4, URZ, 0x5, UR4 ;  /* 0x00000005ff047899 */ /* 0x000fc80008011604 */
[----:B------:R-:W-:Y:S02]  /*4360*/  USHF.L.U32 UR5, UR5, UR4, URZ ;  /* 0x0000000405057299 */ /* 0x000fe400080006ff */
[----:B------:R-:W-:-:S04]  /*4370*/  USHF.L.U32 UR4, UR6, UR4, URZ ;  /* 0x0000000406047299 */ /* 0x000fc800080006ff */
[----:B-1----:R-:W-:-:S04]  /*4380*/  LOP3.LUT R0, R0, UR5, RZ, 0xc0, !PT ;  /* 0x0000000500007c12 */ /* 0x002fc8000f8ec0ff */
[----:B------:R-:W-:-:S13]  /*4390*/  ISETP.NE.AND P0, PT, R0, UR5, PT ;  /* 0x0000000500007c0c */ /* 0x000fda000bf05270 */
[----:B------:R-:W-:Y:S05]  /*43a0*/  @P0 BRA `(.L_x_81) ;  /* 0x0000000000580947 */ /* 0x000fea0003800000 */
[----:B------:R-:W1:Y:S02]  /*43b0*/  LDS R0, [UR8+0x18] ;  /* 0x00001808ff007984 */ /* 0x000e640008000800 */
[----:B-1----:R-:W-:-:S04]  /*43c0*/  LOP3.LUT R0, R0, UR4, RZ, 0xc0, !PT ;  /* 0x0000000400007c12 */ /* 0x002fc8000f8ec0ff */
[----:B------:R-:W-:-:S13]  /*43d0*/  ISETP.NE.AND P0, PT, R0, UR4, PT ;  /* 0x0000000400007c0c */ /* 0x000fda000bf05270 */
[----:B------:R-:W-:Y:S05]  /*43e0*/  @P0 BRA `(.L_x_82) ;  /* 0x00000000003c0947 */ /* 0x000fea0003800000 */
[----:B------:R-:W1:Y:S01]  /*43f0*/  S2R R2, SR_LANEID ;  /* 0x0000000000027919 */ /* 0x000e620000000000 */
[----:B------:R-:W-:-:S06]  /*4400*/  ULOP3.LUT UR5, URZ, UR5, URZ, 0x33, !UPT ;  /* 0x00000005ff057292 */ /* 0x000fcc000f8e33ff */
[----:B------:R-:W-:-:S04]  /*4410*/  IMAD.U32 R0, RZ, RZ, UR5 ;  /* 0x00000005ff007e24 */ /* 0x000fc8000f8e00ff */
[----:B------:R2:W4:Y:S02]  /*4420*/  REDUX UR7, R0 ;  /* 0x00000000000773c4 */ /* 0x0005240000000000 */
[----:B------:R1:W-:Y:S01]  /*4430*/  UTCATOMSWS.AND URZ, UR5 ;  /* 0x0000000500ff79e3 */ /* 0x0003e20008000000 */
[----:B--2---:R-:W-:Y:S01]  /*4440*/  LOP3.LUT R0, RZ, UR4, RZ, 0x33, !PT ;  /* 0x00000004ff007c12 */ /* 0x004fe2000f8e33ff */
[----:B------:R-:W-:Y:S02]  /*4450*/  VOTEU.ANY UR4, UPT, PT ;  /* 0x0000000000047886 */ /* 0x000fe400038e0100 */
[----:B------:R-:W-:Y:S02]  /*4460*/  UFLO.U32 UR4, UR4 ;  /* 0x00000004000472bd */ /* 0x000fe400080e0000 */
[----:B------:R-:W2:Y:S04]  /*4470*/  REDUX UR6, R0 ;  /* 0x00000000000673c4 */ /* 0x000ea80000000000 */
[----:B-1----:R-:W-:-:S02]  /*4480*/  ISETP.EQ.U32.AND P0, PT, R2, UR4, PT ;  /* 0x0000000402007c0c */ /* 0x002fc4000bf02070 */
[----:B----4-:R-:W-:-:S11]  /*4490*/  MOV R2, UR7 ;  /* 0x0000000700027c02 */ /* 0x010fd60008000f00 */
[----:B------:R1:W-:Y:S01]  /*44a0*/  @P0 ATOMS.AND RZ, [UR8+0x14], R2 ;  /* 0x00001402ffff098c */ /* 0x0003e2000a800008 */
[----:B--2---:R-:W-:-:S05]  /*44b0*/  IMAD.U32 R0, RZ, RZ, UR6 ;  /* 0x00000006ff007e24 */ /* 0x004fca000f8e00ff */
[----:B------:R1:W-:Y:S01]  /*44c0*/  @P0 ATOMS.AND RZ, [UR8+0x18], R0 ;  /* 0x00001800ffff098c */ /* 0x0003e2000a800008 */
[----:B------:R-:W-:Y:S05]  /*44d0*/  BRA `(.L_x_83) ;  /* 0x0000000000147947 */ /* 0x000fea0003800000 */
.L_x_82:
[----:B------:R-:W-:Y:S02]  /*44e0*/  MOV R2, 0x4500 ;  /* 0x0000450000027802 */ /* 0x000fe40000000f00 */
[----:B---3-5:R-:W-:Y:S05]  /*44f0*/  CALL.REL.NOINC `($__internal_0_$__cuda_sm10x_tcgen05_guardrail_trap_col_being_dealloced_not_returned_by_alloc) ;  /* 0x0000003400a47944 */ /* 0x028fea0003c00000 */
[----:B------:R-:W-:Y:S05]  /*4500*/  BRA `(.L_x_83) ;  /* 0x0000000000087947 */ /* 0x000fea0003800000 */
.L_x_81:
[----:B------:R-:W-:Y:S02]  /*4510*/  MOV R2, 0x4530 ;  /* 0x0000453000027802 */ /* 0x000fe40000000f00 */
[----:B---3-5:R-:W-:Y:S05]  /*4520*/  CALL.REL.NOINC `($__internal_2_$__cuda_sm10x_tcgen05_guardrail_trap_unallocated_columns_being_dealloced) ;  /* 0x0000003400b07944 */ /* 0x028fea0003c00000 */
.L_x_83:
[----:B------:R-:W-:Y:S01]  /*4530*/  NOP ;  /* 0x0000000000007918 */ /* 0x000fe20000000000 */
[----:B------:R-:W-:Y:S05]  /*4540*/  EXIT ;  /* 0x000000000000794d */ /* 0x000fea0003800000 */
.L_x_65:
[----:B------:R-:W-:-:S09]  /*4550*/  UISETP.NE.OR UP0, UPT, UR22, 0x3, !UP3 ;  /* 0x000000031600788c */ /* 0x000fd2000df05670 */
[----:B------:R-:W-:Y:S05]  /*4560*/  BRA.U UP0, `(.L_x_84) ;  /* 0x0000000d00087547 */ /* 0x000fea000b800000 */
[----:B------:R-:W2:Y:S01]  /*4570*/  LDCU UR26, c[0x0][0x370] ;  /* 0x00006e00ff1a77ac */ /* 0x000ea20008000800 */
[----:B------:R-:W3:Y:S01]  /*4580*/  LDC.64 R16, c[0x0][0x348] ;  /* 0x0000d200ff107b82 */ /* 0x000ee20000000a00 */
[----:B------:R-:W-:Y:S02]  /*4590*/  HFMA2 R13, -RZ, RZ, 0, 0 ;  /* 0x00000000ff0d7431 */ /* 0x000fe400000001ff */
[----:B------:R-:W-:Y:S01]  /*45a0*/  IMAD.MOV.U32 R15, RZ, RZ, 0x1 ;  /* 0x00000001ff0f7424 */ /* 0x000fe200078e00ff */
[----:B------:R-:W2:Y:S01]  /*45b0*/  LDCU.128 UR28, c[0x0][0xb10] ;  /* 0x00016200ff1c77ac */ /* 0x000ea20008000c00 */
[----:B------:R-:W-:Y:S01]  /*45c0*/  IMAD.MOV.U32 R14, RZ, RZ, RZ ;  /* 0x000000ffff0e7224 */ /* 0x000fe200078e00ff */
[----:B------:R-:W-:Y:S01]  /*45d0*/  MOV R12, 0x1000 ;  /* 0x00001000000c7802 */ /* 0x000fe20000000f00 */
[----:B------:R-:W4:Y:S01]  /*45e0*/  LDCU UR25, c[0x0][0x374] ;  /* 0x00006e80ff1977ac */ /* 0x000f220008000800 */
[----:B------:R-:W1:Y:S01]  /*45f0*/  LDC.64 R2, c[0x0][0x888] ;  /* 0x00022200ff027b82 */ /* 0x000e620000000a00 */
[----:B------:R-:W4:Y:S01]  /*4600*/  LDCU UR16, c[0x0][0xb0c] ;  /* 0x00016180ff1077ac */ /* 0x000f220008000800 */
[----:B------:R-:W3:Y:S06]  /*4610*/  LDCU UR35, c[0x0][0xb20] ;  /* 0x00016400ff2377ac */ /* 0x000eec0008000800 */
[----:B------:R-:W1:Y:S01]  /*4620*/  LDC.64 R4, c[0x0][0x890] ;  /* 0x00022400ff047b82 */ /* 0x000e620000000a00 */
[----:B------:R-:W3:Y:S01]  /*4630*/  LDCU UR4, c[0x0][0xb30] ;  /* 0x00016600ff0477ac */ /* 0x000ee20008000800 */
[----:B------:R-:W-:Y:S01]  /*4640*/  UMOV UR17, 0x400 ;  /* 0x0000040000117882 */ /* 0x000fe20000000000 */
[----:B--2---:R-:W-:-:S02]  /*4650*/  UIMAD.WIDE.U32 UR32, UR26, UR28, URZ ;  /* 0x0000001c1a2072a5 */ /* 0x004fc4000f8e00ff */
[----:B----4-:R-:W-:Y:S02]  /*4660*/  UIMAD.WIDE.U32 UR6, UR25, UR31, URZ ;  /* 0x0000001f190672a5 */ /* 0x010fe4000f8e00ff */
[----:B------:R-:W-:Y:S02]  /*4670*/  ULEA UR17, UR48, UR17, 0x18 ;  /* 0x0000001130117291 */ /* 0x000fe4000f8ec0ff */
[----:B------:R-:W-:Y:S02]  /*4680*/  UPLOP3.LUT UP3, UPT, UPT, UPT, UPT, 0x40, 0x4 ;  /* 0x000000000004789c */ /* 0x000fe40003f6e870 */
[----:B------:R-:W-:Y:S01]  /*4690*/  UIADD3 UR5, UPT, UPT, UR17, 0xd0, URZ ;  /* 0x000000d011057890 */ /* 0x000fe2000fffe0ff */
[----:B------:R-:W-:Y:S01]  /*46a0*/  UMOV UR32, UR33 ;  /* 0x0000002100207c82 */ /* 0x000fe20008000000 */
[----:B------:R-:W-:Y:S01]  /*46b0*/  UMOV UR27, UR7 ;  /* 0x00000007001b7c82 */ /* 0x000fe20008000000 */
[----:B------:R-:W-:Y:S02]  /*46c0*/  UISETP.GE.AND UP0, UPT, UR40, 0x1, UPT ;  /* 0x000000012800788c */ /* 0x000fe4000bf06270 */
[----:B------:R-:W-:Y:S01]  /*46d0*/  UISETP.NE.AND UP4, UPT, UR40, 0x1, UPT ;  /* 0x000000012800788c */ /* 0x000fe2000bf85270 */
[----:B------:R-:W2:Y:S01]  /*46e0*/  LDCU.64 UR14, c[0x0][0xb28] ;  /* 0x00016500ff0e77ac */ /* 0x000ea20008000a00 */
[----:B------:R-:W-:-:S02]  /*46f0*/  UISETP.NE.AND UP6, UPT, UR16, 0x1, UPT ;  /* 0x000000011000788c */ /* 0x000fc4000bfc5270 */
[----:B------:R-:W-:Y:S02]  /*4700*/  UISETP.NE.AND UP5, UPT, UR30, 0x1, UPT ;  /* 0x000000011e00788c */ /* 0x000fe4000bfa5270 */
[----:B------:R-:W-:Y:S02]  /*4710*/  UPRMT UR48, UR48, 0x654, UR5 ;  /* 0x0000065430307896 */ /* 0x000fe40008000005 */
[----:B------:R-:W-:Y:S02]  /*4720*/  USHF.R.U32.HI UR32, URZ, UR29, UR32 ;  /* 0x0000001dff207299 */ /* 0x000fe40008011620 */
[----:B---3--:R-:W-:Y:S02]  /*4730*/  USHF.R.U32.HI UR27, URZ, UR35, UR27 ;  /* 0x00000023ff1b7299 */ /* 0x008fe4000801161b */
[----:B------:R-:W-:-:S11]  /*4740*/  UISETP.NE.AND UP2, UPT, UR4, 0x1, UPT ;  /* 0x000000010400788c */ /* 0x000fd6000bf45270 */
.L_x_92:
[C---:B------:R-:W-:Y:S02]  /*4750*/  LEA R7, R14.reuse, UR17, 0x3 ;  /* 0x000000110e077c11 */ /* 0x040fe4000f8e18ff */
[----:B------:R-:W-:Y:S02]  /*4760*/  SHF.L.U32 R0, R13, 0x1f, RZ ;  /* 0x0000001f0d007819 */ /* 0x000fe400000006ff */
[----:B------:R-:W-:Y:S02]  /*4770*/  LEA R8, R14, UR17, 0x4 ;  /* 0x000000110e087c11 */ /* 0x000fe4000f8e20ff */
[----:B---3--:R-:W3:Y:S02]  /*4780*/  SYNCS.PHASECHK.TRANS64.TRYWAIT P0, [R7+URZ+0xf0], R0 ;  /* 0x0000f000070075a7 */ /* 0x008ee400080011ff */
[----:B---3--:R-:W-:Y:S05]  /*4790*/  @!P0 BRA `(.L_x_85) ;  /* 0x0000003000788947 */ /* 0x008fea0003800000 */
.L_x_157:
[----:B------:R-:W4:Y:S01]  /*47a0*/  LDS.128 R8, [R8+0x180] ;  /* 0x0001800008087984 */ /* 0x000f220000000c00 */
[----:B------:R-:W-:Y:S01]  /*47b0*/  UISETP.GE.AND UP0, UPT, UR40, 0x1, UPT ;  /* 0x000000012800788c */ /* 0x000fe2000bf06270 */
[----:B------:R-:W-:Y:S01]  /*47c0*/  @!PT LDS RZ, [RZ] ;  /* 0x00000000fffff984 */ /* 0x000fe20000000800 */
[----:B------:R-:W-:Y:S01]  /*47d0*/  @!PT LDS RZ, [RZ] ;  /* 0x00000000fffff984 */ /* 0x000fe20000000800 */
[----:B------:R-:W-:Y:S01]  /*47e0*/  @!PT LDS RZ, [RZ] ;  /* 0x00000000fffff984 */ /* 0x000fe20000000800 */
[----:B------:R-:W-:Y:S01]  /*47f0*/  @!PT LDS RZ, [RZ] ;  /* 0x00000000fffff984 */ /* 0x000fe20000000800 */
[----:B------:R1:W-:Y:S06]  /*4800*/  MEMBAR.ALL.CTA ;  /* 0x0000000000007992 */ /* 0x0003ec0000008000 */
[----:B-1----:R-:W1:Y:S01]  /*4810*/  FENCE.VIEW.ASYNC.S ;  /* 0x00000000000073c6 */ /* 0x002e620000000000 */
[----:B----4-:R-:W-:Y:S11]  /*4820*/  LOP3.LUT P0, RZ, R10, 0x1, RZ, 0xc0, !PT ;  /* 0x000000010aff7812 */ /* 0x010ff6000780c0ff */
[----:B------:R-:W-:Y:S02]  /*4830*/  @!UPT UIADD3 URZ, UPT, UPT, URZ, URZ, URZ ;  /* 0x000000fffffff290 */ /* 0x000fe4000fffe0ff */
[----:B-1----:R-:W-:Y:S01]  /*4840*/  VOTEU.ANY UP1, P0 ;  /* 0x0000000000ff7886 */ /* 0x002fe20000020100 */
[----:B------:R-:W-:Y:S11]  /*4850*/  PLOP3.LUT P0, PT, PT, PT, UP1, 0x80, 0x8 ;  /* 0x000000000008781c */ /* 0x000ff60003f0f018 */
[----:B------:R-:W-:Y:S02]  /*4860*/  @!UPT UIADD3 URZ, UPT, UPT, URZ, URZ, URZ ;  /* 0x000000fffffff290 */ /* 0x000fe4000fffe0ff */
[----:B---3--:R-:W-:Y:S02]  /*4870*/  @P0 SHF.R.U32.HI R0, RZ, 0x10, R9 ;  /* 0x00000010ff000819 */ /* 0x008fe40000011609 */
[----:B------:R-:W-:Y:S02]  /*4880*/  @P0 MOV R6, R8 ;  /* 0x0000000800060202 */ /* 0x000fe40000000f00 */
[----:B------:R-:W-:Y:S01]  /*4890*/  @P0 R2UR UR4, R0 ;  /* 0x00000000000402ca */ /* 0x000fe200000e0000 */
[----:B------:R-:W-:Y:S01]  /*48a0*/  VIADD R0, R7, 0x100 ;  /* 0x0000010007007836 */ /* 0x000fe20000000000 */
[----:B------:R-:W-:Y:S02]  /*48b0*/  @P0 LOP3.LUT R8, R9, 0xffff, RZ, 0xc0, !PT ;  /* 0x0000ffff09080812 */ /* 0x000fe400078ec0ff */
[----:B------:R-:W-:Y:S02]  /*48c0*/  @P0 R2UR UR6, R6 ;  /* 0x00000000060602ca */ /* 0x000fe400000e0000 */
[----:B------:R-:W-:Y:S02]  /*48d0*/  PRMT R0, RZ, 0x654, R0 ;  /* 0x00000654ff007816 */ /* 0x000fe40000000000 */
[----:B------:R-:W-:Y:S02]  /*48e0*/  @P0 R2UR UR5, R8 ;  /* 0x00000000080502ca */ /* 0x000fe400000e0000 */
[----:B------:R1:W-:Y:S03]  /*48f0*/  SYNCS.ARRIVE.TRANS64.RED.A1T0 RZ, [R0+URZ], RZ ;  /* 0x000000ff00ff79a7 */ /* 0x0003e600081004ff */
[----:B------:R-:W-:Y:S04]  /*4900*/  @UP1 UMOV UR24, UR4 ;  /* 0x0000000400181c82 */ /* 0x000fe80008000000 */
[----:B------:R-:W-:Y:S04]  /*4910*/  @UP1 UMOV UR13, UR6 ;  /* 0x00000006000d1c82 */ /* 0x000fe80008000000 */
[----:B------:R-:W-:Y:S01]  /*4920*/  @UP1 UMOV UR7, UR5 ;  /* 0x0000000500071c82 */ /* 0x000fe20008000000 */
[----:B------:R-:W-:Y:S05]  /*4930*/  BRA.U !UP0, `(.L_x_86) ;  /* 0x0000000108a47547 */ /* 0x000fea000b800000 */
[----:B------:R-:W-:Y:S02]  /*4940*/  UIMAD.WIDE.U32 UR10, UR7, UR31, URZ ;  /* 0x0000001f070a72a5 */ /* 0x000fe4000f8e00ff */
[----:B------:R-:W-:Y:S02]  /*4950*/  UIMAD.WIDE.U32 UR18, UR13, UR28, URZ ;  /* 0x0000001c0d1272a5 */ /* 0x000fe4000f8e00ff */
[----:B------:R-:W-:Y:S02]  /*4960*/  USEL UR4, UR25, UR27, !UP5 ;  /* 0x0000001b19047287 */ /* 0x000fe4000e800000 */
[----:B------:R-:W-:Y:S02]  /*4970*/  USEL UR8, UR26, UR32, !UP6 ;  /* 0x000000201a087287 */ /* 0x000fe4000f000000 */
[----:B--2---:R-:W-:Y:S02]  /*4980*/  UIMAD.WIDE.U32 UR20, UR4, UR14, URZ ;  /* 0x0000000e041472a5 */ /* 0x004fe4000f8e00ff */
[----:B------:R-:W-:Y:S01]  /*4990*/  UIMAD.WIDE.U32 UR22, UR8, UR14, URZ ;  /* 0x0000000e081672a5 */ /* 0x000fe2000f8e00ff */
[----:B------:R-:W-:Y:S02]  /*49a0*/  UMOV UR5, UR11 ;  /* 0x0000000b00057c82 */ /* 0x000fe40008000000 */
[----:B------:R-:W-:Y:S03]  /*49b0*/  USHF.R.U32.HI UR6, URZ, UR35, UR5 ;  /* 0x00000023ff067299 */ /* 0x000fe60008011605 */
[----:B------:R-:W-:Y:S01]  /*49c0*/  UMOV UR5, UR19 ;  /* 0x0000001300057c82 */ /* 0x000fe20008000000 */
[----:B------:R-:W-:Y:S02]  /*49d0*/  USEL UR6, UR7, UR6, !UP5 ;  /* 0x0000000607067287 */ /* 0x000fe4000e800000 */
[----:B------:R-:W-:Y:S02]  /*49e0*/  USHF.R.U32.HI UR9, URZ, UR29, UR5 ;  /* 0x0000001dff097299 */ /* 0x000fe40008011605 */
[----:B------:R-:W-:Y:S01]  /*49f0*/  UIMAD.WIDE.U32 UR10, UR6, UR14, URZ ;  /* 0x0000000e060a72a5 */ /* 0x000fe2000f8e00ff */
[----:B------:R-:W-:Y:S02]  /*4a00*/  UMOV UR5, UR21 ;  /* 0x0000001500057c82 */ /* 0x000fe40008000000 */
[----:B------:R-:W-:Y:S03]  /*4a10*/  @UP4 USHF.R.U32.HI UR4, URZ, UR15, UR5 ;  /* 0x0000000fff044299 */ /* 0x000fe60008011605 */
[----:B------:R-:W-:Y:S01]  /*4a20*/  UMOV UR5, UR23 ;  /* 0x0000001700057c82 */ /* 0x000fe20008000000 */
[----:B------:R-:W-:Y:S02]  /*4a30*/  UIMAD UR4, UR40, UR4, URZ ;  /* 0x00000004280472a4 */ /* 0x000fe4000f8e02ff */
[----:B------:R-:W-:Y:S02]  /*4a40*/  @UP4 USHF.R.U32.HI UR8, URZ, UR15, UR5 ;  /* 0x0000000fff084299 */ /* 0x000fe40008011605 */
[----:B------:R-:W-:Y:S02]  /*4a50*/  USEL UR5, UR13, UR9, !UP6 ;  /* 0x000000090d057287 */ /* 0x000fe4000f000000 */
[----:B------:R-:W-:Y:S02]  /*4a60*/  UIMAD UR9, UR40, UR8, URZ ;  /* 0x00000008280972a4 */ /* 0x000fe4000f8e02ff */
[----:B------:R-:W-:Y:S03]  /*4a70*/  UISETP.GE.AND UP0, UPT, UR6, UR4, UPT ;  /* 0x000000040600728c */ /* 0x000fe6000bf06270 */
[----:B------:R-:W-:Y:S01]  /*4a80*/  UMOV UR4, UR11 ;  /* 0x0000000b00047c82 */ /* 0x000fe20008000000 */
[----:B------:R-:W-:Y:S02]  /*4a90*/  UISETP.GE.OR UP0, UPT, UR5, UR9, UP0 ;  /* 0x000000090500728c */ /* 0x000fe40008706670 */
[----:B------:R-:W-:Y:S02]  /*4aa0*/  USHF.R.U32.HI UR4, URZ, UR15, UR4 ;  /* 0x0000000fff047299 */ /* 0x000fe40008011604 */
[----:B------:R-:W-:Y:S02]  /*4ab0*/  UIMAD.WIDE.U32 UR10, UR5, UR14, URZ ;  /* 0x0000000e050a72a5 */ /* 0x000fe4000f8e00ff */
[----:B------:R-:W-:Y:S04]  /*4ac0*/  USEL UR12, UR6, UR4, !UP4 ;  /* 0x00000004060c7287 */ /* 0x000fe8000e000000 */
[----:B------:R-:W-:Y:S01]  /*4ad0*/  UIADD3 UR9, UPT, UPT, -UR12, URZ, URZ ;  /* 0x000000ff0c097290 */ /* 0x000fe2000fffe1ff */
[----:B------:R-:W-:Y:S02]  /*4ae0*/  @!UP0 UMOV UR4, UR11 ;  /* 0x0000000b00048c82 */ /* 0x000fe40008000000 */
[----:B------:R-:W-:Y:S02]  /*4af0*/  @!UP0 USHF.R.U32.HI UR4, URZ, UR15, UR4 ;  /* 0x0000000fff048299 */ /* 0x000fe40008011604 */
[----:B------:R-:W-:Y:S02]  /*4b00*/  UIMAD UR9, UR40, UR9, UR6 ;  /* 0x00000009280972a4 */ /* 0x000fe4000f8e0206 */
[----:B------:R-:W-:Y:S04]  /*4b10*/  @!UP0 USEL UR4, UR5, UR4, !UP4 ;  /* 0x0000000405048287 */ /* 0x000fe8000e000000 */
[----:B------:R-:W-:Y:S02]  /*4b20*/  @!UP0 UIMAD UR9, UR8, UR9, UR4 ;  /* 0x00000009080982a4 */ /* 0x000fe4000f8e0204 */
[----:B------:R-:W-:Y:S02]  /*4b30*/  @!UP0 UIADD3 UR10, UPT, UPT, UR12, -UR4, URZ ;  /* 0x800000040c0a8290 */ /* 0x000fe4000fffe0ff */
[----:B------:R-:W-:Y:S02]  /*4b40*/  UIADD3 UR4, UPT, UPT, -UR5, URZ, URZ ;  /* 0x000000ff05047290 */ /* 0x000fe4000fffe1ff */
[----:B------:R-:W-:Y:S02]  /*4b50*/  UIADD3 UR8, UPT, UPT, -UR6, URZ, URZ ;  /* 0x000000ff06087290 */ /* 0x000fe4000fffe1ff */
[----:B------:R-:W-:Y:S02]  /*4b60*/  @!UP0 UIMAD UR6, UR10, UR40, UR5 ;  /* 0x000000280a0682a4 */ /* 0x000fe4000f8e0205 */
[----:B------:R-:W-:Y:S02]  /*4b70*/  UIMAD UR13, UR16, UR4, UR13 ;  /* 0x00000004100d72a4 */ /* 0x000fe4000f8e020d */
[----:B------:R-:W-:Y:S01]  /*4b80*/  UIMAD UR7, UR30, UR8, UR7 ;  /* 0x000000081e0772a4 */ /* 0x000fe2000f8e0207 */
[----:B------:R-:W-:Y:S02]  /*4b90*/  @!UP0 UMOV UR5, UR9 ;  /* 0x0000000900058c82 */ /* 0x000fe40008000000 */
[----:B------:R-:W-:Y:S02]  /*4ba0*/  UIMAD UR13, UR5, UR16, UR13 ;  /* 0x00000010050d72a4 */ /* 0x000fe4000f8e020d */
[----:B------:R-:W-:Y:S11]  /*4bb0*/  UIMAD UR7, UR6, UR30, UR7 ;  /* 0x0000001e060772a4 */ /* 0x000ff6000f8e0207 */
[----:B------:R-:W-:Y:S01]  /*4bc0*/  @!UPT UIADD3 URZ, UPT, UPT, URZ, URZ, URZ ;  /* 0x000000fffffff290 */ /* 0x000fe2000fffe0ff */
.L_x_86:
[----:B------:R-:W3:Y:S01]  /*4bd0*/  @!UP2 LDCU.128 UR20, c[0x0][0xb10] ;  /* 0x00016200ff14a7ac */ /* 0x000ee20008000c00 */
[C---:B------:R-:W-:Y:S02]  /*4be0*/  ISETP.NE.U32.AND P1, PT, R4.reuse, RZ, PT ;  /* 0x000000ff0400720c */ /* 0x040fe40003f25070 */
[----:B------:R-:W-:Y:S02]  /*4bf0*/  ISETP.NE.U32.AND P0, PT, R4, RZ, PT ;  /* 0x000000ff0400720c */ /* 0x000fe40003f05070 */
[C---:B------:R-:W-:Y:S02]  /*4c00*/  ISETP.NE.AND.EX P1, PT, R5.reuse, RZ, PT, P1 ;  /* 0x000000ff0500720c */ /* 0x040fe40003f25310 */
[----:B------:R-:W-:Y:S01]  /*4c10*/  ISETP.NE.AND.EX P0, PT, R5, RZ, PT, P0 ;  /* 0x000000ff0500720c */ /* 0x000fe20003f05300 */
[----:B------:R-:W4:Y:S01]  /*4c20*/  @!UP2 LDCU UR5, c[0x0][0xb0c] ;  /* 0x00016180ff05a7ac */ /* 0x000f220008000800 */
[----:B------:R-:W-:Y:S01]  /*4c30*/  SHF.L.U32 R6, R15, 0x1f, RZ ;  /* 0x0000001f0f067819 */ /* 0x000fe200000006ff */
[----:B---3--:R-:W-:Y:S07]  /*4c40*/  UIMAD.WIDE.U32 UR8, UR13, UR20, URZ ;  /* 0x000000140d0872a5 */ /* 0x008fee000f8e00ff */
[----:B------:R-:W-:Y:S01]  /*4c50*/  @!UP2 UMOV UR4, UR9 ;  /* 0x000000090004ac82 */ /* 0x000fe20008000000 */
[----:B----4-:R-:W-:Y:S02]  /*4c60*/  @!UP2 UISETP.NE.AND UP0, UPT, UR5, 0x1, UPT ;  /* 0x000000010500a88c */ /* 0x010fe4000bf05270 */
[----:B------:R-:W-:Y:S02]  /*4c70*/  @!UP2 USHF.R.U32.HI UR4, URZ, UR21, UR4 ;  /* 0x00000015ff04a299 */ /* 0x000fe40008011604 */
[----:B------:R-:W-:Y:S02]  /*4c80*/  UIMAD.WIDE.U32 UR8, UR7, UR23, URZ ;  /* 0x00000017070872a5 */ /* 0x000fe4000f8e00ff */
[----:B------:R-:W-:Y:S02]  /*4c90*/  @!UP2 USEL UR10, UR13, UR4, !UP0 ;  /* 0x000000040d0aa287 */ /* 0x000fe4000c000000 */
[----:B------:R-:W-:Y:S03]  /*4ca0*/  @!UP2 UISETP.NE.AND UP0, UPT, UR22, 0x1, UPT ;  /* 0x000000011600a88c */ /* 0x000fe6000bf05270 */
[----:B------:R-:W-:Y:S02]  /*4cb0*/  @!UP2 UMOV UR6, UR9 ;  /* 0x000000090006ac82 */ /* 0x000fe40008000000 */
[----:B------:R-:W3:Y:S02]  /*4cc0*/  @!UP2 LDCU UR4, c[0x0][0xb20] ;  /* 0x00016400ff04a7ac */ /* 0x000ee40008000800 */
[----:B---3--:R-:W-:Y:S04]  /*4cd0*/  @!UP2 USHF.R.U32.HI UR6, URZ, UR4, UR6 ;  /* 0x00000004ff06a299 */ /* 0x008fe80008011606 */
[----:B------:R-:W-:Y:S04]  /*4ce0*/  @!UP2 USEL UR6, UR7, UR6, !UP0 ;  /* 0x000000060706a287 */ /* 0x000fe8000c000000 */
[----:B------:R-:W-:Y:S02]  /*4cf0*/  @!UP2 UIADD3 UR4, UPT, UPT, -UR10, UR6, URZ ;  /* 0x000000060a04a290 */ /* 0x000fe4000fffe1ff */
[----:B------:R-:W-:Y:S02]  /*4d00*/  @!UP2 UIADD3 UR6, UPT, UPT, UR10, -UR6, URZ ;  /* 0x800000060a06a290 */ /* 0x000fe4000fffe0ff */
[----:B------:R-:W-:Y:S02]  /*4d10*/  @!UP2 UIMAD UR13, UR4, UR5, UR13 ;  /* 0x00000005040da2a4 */ /* 0x000fe4000f8e020d */
[----:B------:R-:W-:Y:S01]  /*4d20*/  @!UP2 UIMAD UR7, UR6, UR22, UR7 ;  /* 0x000000160607a2a4 */ /* 0x000fe2000f8e0207 */
[----:B------:R-:W-:Y:S11]  /*4d30*/  BRA.U UP3, `(.L_x_87) ;  /* 0x0000000103107547 */ /* 0x000ff6000b800000 */
[----:B------:R-:W-:Y:S04]  /*4d40*/  MOV R7, UR34 ;  /* 0x0000002200077c02 */ /* 0x000fe80008000f00 */
[----:B------:R-:W-:Y:S04]  /*4d50*/  SHF.L.U32 R7, R7, 0x1f, RZ ;  /* 0x0000001f07077819 */ /* 0x000fe800000006ff */
[----:B------:R-:W3:Y:S02]  /*4d60*/  SYNCS.PHASECHK.TRANS64.TRYWAIT P2, [UR17+0xe8], R7 ;  /* 0x0000e807ff0075a7 */ /* 0x000ee40008041111 */
[----:B---3--:R-:W-:Y:S05]  /*4d70*/  @!P2 BRA `(.L_x_88) ;  /* 0x0000002c0014a947 */ /* 0x008fea0003800000 */
.L_x_87:
[----:B------:R-:W-:Y:S05]  /*4d80*/  @!P1 BRA `(.L_x_89) ;  /* 0x0000000000309947 */ /* 0x000fea0003800000 */
[----:B------:R-:W-:Y:S01]  /*4d90*/  ISETP.NE.U32.AND P1, PT, R2, RZ, PT ;  /* 0x000000ff0200720c */ /* 0x000fe20003f25070 */
[----:B------:R-:W3:Y:S01]  /*4da0*/  LDCU.64 UR4, c[0x0][0x358] ;  /* 0x00006b00ff0477ac */ /* 0x000ee20008000a00 */
[----:B------:R-:W-:Y:S02]  /*4db0*/  IMAD.MOV.U32 R79, RZ, RZ, 0x1 ;  /* 0x00000001ff4f7424 */ /* 0x000fe400078e00ff */
[----:B------:R-:W-:Y:S11]  /*4dc0*/  ISETP.NE.AND.EX P1, PT, R3, RZ, PT, P1 ;  /* 0x000000ff0300720c */ /* 0x000ff60003f25310 */
[----:B------:R-:W-:Y:S02]  /*4dd0*/  @!UPT UIADD3 URZ, UPT, UPT, URZ, URZ, URZ ;  /* 0x000000fffffff290 */ /* 0x000fe4000fffe0ff */
[----:B------:R-:W4:Y:S01]  /*4de0*/  @P1 LDC.64 R8, c[0x0][0x888] ;  /* 0x00022200ff081b82 */ /* 0x000f220000000a00 */
[----:B-1----:R-:W-:Y:S04]  /*4df0*/  @P1 IMAD R0, R4, UR36, RZ ;  /* 0x0000002404001c24 */ /* 0x002fe8000f8e02ff */
[----:B----4-:R-:W-:Y:S04]  /*4e00*/  @P1 IMAD.WIDE R8, R0, 0x4, R8 ;  /* 0x0000000400081825 */ /* 0x010fe800078e0208 */
[----:B------:R-:W-:Y:S01]  /*4e10*/  HFMA2 R0, -RZ, RZ, 0, 5.9604644775390625e-08 ;  /* 0x00000001ff007431 */ /* 0x000fe200000001ff */
[----:B---3-5:R3:W5:Y:S04]  /*4e20*/  @P1 LDG.E R39, desc[UR4][R8.64] ;  /* 0x0000000408271981 */ /* 0x028768000c1e1900 */
[----:B------:R-:W-:Y:S01]  /*4e30*/  @!P1 PRMT R79, R0, 0x7610, R79 ;  /* 0x00007610004f9816 */ /* 0x000fe2000000004f */
[----:B---3--:R-:W4:Y:S06]  /*4e40*/  @!P1 LDC R39, c[0x0][0x880] ;  /* 0x00022000ff279b82 */ /* 0x008f2c0000000800 */
.L_x_89:
[----:B----45:R-:W-:Y:S01]  /*4e50*/  @!P0 FSETP.EQ.AND P1, PT, R39, RZ, PT ;  /* 0x000000ff2700820b */ /* 0x030fe20003f22000 */
[----:B------:R-:W-:Y:S01]  /*4e60*/  @!UPT UIADD3 URZ, UPT, UPT, URZ, URZ, URZ ;  /* 0x000000fffffff290 */ /* 0x000fe2000fffe0ff */
[----:B------:R-:W-:Y:S11]  /*4e70*/  @!P0 BRA `(.L_x_90) ;  /* 0x0000000000188947 */ /* 0x000ff60003800000 */
[----:B------:R-:W-:Y:S02]  /*4e80*/  LOP3.LUT P0, RZ, R79, 0xff, RZ, 0xc0, !PT ;  /* 0x000000ff4fff7812 */ /* 0x000fe4000780c0ff */
[----:B------:R-:W-:Y:S04]  /*4e90*/  ISETP.NE.U32.AND P1, PT, R2, RZ, PT ;  /* 0x000000ff0200720c */ /* 0x000fe80003f25070 */
[----:B------:R-:W-:Y:S04]  /*4ea0*/  ISETP.NE.AND.EX P1, PT, R3, RZ, PT, P1 ;  /* 0x000000ff0300720c */ /* 0x000fe80003f25310 */
[----:B------:R-:W-:Y:S03]  /*4eb0*/  PLOP3.LUT P1, PT, P1, PT, PT, 0x8, 0x80 ;  /* 0x000000000080781c */ /* 0x000fe60000f2e170 */
[----:B------:R-:W-:Y:S11]  /*4ec0*/  @P0 FSETP.EQ.AND P1, PT, R39, RZ, PT ;  /* 0x000000ff2700020b */ /* 0x000ff60003f22000 */
[----:B------:R-:W-:Y:S02]  /*4ed0*/  @!UPT UIADD3 URZ, UPT, UPT, URZ, URZ, URZ ;  /* 0x000000fffffff290 */ /* 0x000fe4000fffe0ff */
.L_x_90:
[----:B------:R-:W3:Y:S01]  /*4ee0*/  SYNCS.PHASECHK.TRANS64.TRYWAIT P0, [UR17+0xd8], R6 ;  /* 0x0000d806ff0075a7 */ /* 0x000ee20008001111 */
[----:B------:R-:W-:Y:S02]  /*4ef0*/  ELECT P2, URZ, PT ;  /* 0x0000000000ff782f */ /* 0x000fe40003840000 */
[----:B------:R-:W-:Y:S01]  /*4f00*/  IADD3 R14, PT, PT, R14, 0x1, RZ ;  /* 0x000000010e0e7810 */ /* 0x000fe20007ffe0ff */
[----:B---3--:R-:W-:Y:S10]  /*4f10*/  @!P0 BRA `(.L_x_91) ;  /* 0x0000002800c48947 */ /* 0x008ff40003800000 */
.L_x_160:
[----:B------:R-:W-:Y:S01]  /*4f20*/  PLOP3.LUT P1, PT, P1, P2, PT, 0xf2, 0x2f ;  /* 0x00000000002f781c */ /* 0x000fe20000f25e72 */
[----:B------:R-:W-:Y:S01]  /*4f30*/  UMOV UR18, 0x0 ;  /* 0x0000000000127882 */ /* 0x000fe20000000000 */
[----:B------:R-:W-:Y:S01]  /*4f40*/  UMOV UR19, 0x10000000 ;  /* 0x1000000000137882 */ /* 0x000fe20000000000 */
[----:B------:R-:W-:Y:S01]  /*4f50*/  UMOV UR12, UR36 ;  /* 0x00000024000c7c82 */ /* 0x000fe20008000000 */
[----:B------:R-:W-:Y:S01]  /*4f60*/  LOP3.LUT R15, R15, 0x1, RZ, 0x3c, !PT ;  /* 0x000000010f0f7812 */ /* 0x000fe200078e3cff */
[----:B------:R-:W-:Y:S01]  /*4f70*/  UPLOP3.LUT UP3, UPT, UPT, UPT, UPT, 0x80, 0x8 ;  /* 0x000000000008789c */ /* 0x000fe20003f6f070 */
[----:B------:R-:W-:Y:S07]  /*4f80*/  UMOV UR36, UR24 ;  /* 0x0000001800247c82 */ /* 0x000fee0008000000 */
[----:B-1----:R-:W-:Y:S01]  /*4f90*/  @!P1 IADD3 R6, P0, PT, R16, 0x580, RZ ;  /* 0x0000058010069810 */ /* 0x002fe20007f1e0ff */
[----:B------:R-:W-:Y:S03]  /*4fa0*/  VOTEU.ALL UP0, P1 ;  /* 0x0000000000ff7886 */ /* 0x000fe60000800000 */
[----:B------:R-:W-:Y:S01]  /*4fb0*/  @!P1 R2UR UR5, R6 ;  /* 0x00000000060592ca */ /* 0x000fe200000e0000 */
[----:B------:R-:W-:Y:S01]  /*4fc0*/  @!P1 IMAD.X R0, RZ, RZ, R17, P0 ;  /* 0x000000ffff009224 */ /* 0x000fe200000e0611 */
[----:B------:R-:W-:Y:S01]  /*4fd0*/  @!UP0 USHF.L.U32 UR10, UR45, 0x6, URZ ;  /* 0x000000062d0a8899 */ /* 0x000fe200080006ff */
[----:B------:R-:W-:Y:S01]  /*4fe0*/  ISETP.NE.AND P0, PT, R14, 0x2, PT ;  /* 0x000000020e00780c */ /* 0x000fe20003f05270 */
[----:B------:R-:W-:Y:S02]  /*4ff0*/  @!UP0 USHF.L.U32 UR11, UR46, 0x6, URZ ;  /* 0x000000062e0b8899 */ /* 0x000fe400080006ff */
[----:B------:R-:W-:Y:S01]  /*5000*/  @!P1 R2UR UR4, R0 ;  /* 0x00000000000492ca */ /* 0x000fe200000e0000 */
[----:B------:R-:W-:Y:S01]  /*5010*/  @!UP0 UIADD3 UR8, UPT, UPT, UR17, 0x200, URZ ;  /* 0x0000020011088890 */ /* 0x000fe2000fffe0ff */
[----:B------:R-:W-:Y:S01]  /*5020*/  SEL R0, RZ, 0x1, P0 ;  /* 0x00000001ff007807 */ /* 0x000fe20000000000 */
[----:B------:R-:W-:Y:S01]  /*5030*/  @!UP0 UIADD3 UR9, UPT, UPT, UR17, 0xd0, URZ ;  /* 0x000000d011098890 */ /* 0x000fe2000fffe0ff */
[----:B------:R-:W-:Y:S01]  /*5040*/  SEL R14, R14, RZ, P0 ;  /* 0x000000ff0e0e7207 */ /* 0x000fe20000000000 */
[----:B------:R-:W-:Y:S01]  /*5050*/  VOTEU.ALL UP0, P1 ;  /* 0x0000000000ff7886 */ /* 0x000fe20000800000 */
[----:B------:R-:W-:Y:S01]  /*5060*/  LOP3.LUT R13, R13, R0, RZ, 0x3c, !PT ;  /* 0x000000000d0d7212 */ /* 0x000fe200078e3cff */
[----:B------:R-:W-:Y:S01]  /*5070*/  IMAD.U32 R6, RZ, RZ, UR5 ;  /* 0x00000005ff067e24 */ /* 0x000fe2000f8e00ff */
[----:B------:R-:W-:Y:S02]  /*5080*/  UIADD3 UR45, UPT, UPT, UR7, UR60, URZ ;  /* 0x0000003c072d7290 */ /* 0x000fe4000fffe0ff */
[----:B------:R-:W-:Y:S03]  /*5090*/  UIADD3 UR46, UPT, UPT, UR13, UR57, URZ ;  /* 0x000000390d2e7290 */ /* 0x000fe6000fffe0ff */
[----:B------:R-:W-:Y:S01]  /*50a0*/  IMAD.U32 R7, RZ, RZ, UR4 ;  /* 0x00000004ff077e24 */ /* 0x000fe2000f8e00ff */
[----:B------:R-:W-:Y:S04]  /*50b0*/  @!P1 R2UR UR4, R6 ;  /* 0x00000000060492ca */ /* 0x000fe800000e0000 */
[----:B------:R-:W-:Y:S11]  /*50c0*/  @!P1 R2UR UR5, R7 ;  /* 0x00000000070592ca */ /* 0x000ff600000e0000 */
[----:B------:R-:W-:Y:S02]  /*50d0*/  @!UPT UIADD3 URZ, UPT, UPT, URZ, URZ, URZ ;  /* 0x000000fffffff290 */ /* 0x000fe4000fffe0ff */
[----:B------:R3:W-:Y:S01]  /*50e0*/  @!UP0 UTMALDG.3D [UR8], [UR4], desc[UR18] ;  /* 0x00001208040085b4 */ /* 0x0007e20008011000 */
[----:B------:R3:W-:Y:S01]  /*50f0*/  @!P1 SYNCS.ARRIVE.TRANS64.RED.A0TR RZ, [UR17+0xd0], R12 ;  /* 0x0000d00cffff99a7 */ /* 0x0007e20008300411 */
[----:B------:R-:W-:Y:S01]  /*5100*/  SYNCS.ARRIVE.TRANS64.RED.A1T0 RZ, [UR48], RZ ;  /* 0x000000ffffff79a7 */ /* 0x000fe20008100430 */
[----:B------:R-:W-:Y:S05]  /*5110*/  BRA.U UP1, `(.L_x_92) ;  /* 0xfffffff5018c7547 */ /* 0x000fea000b83ffff */
[----:B------:R-:W-:Y:S07]  /*5120*/  MOV R0, UR17 ;  /* 0x0000001100007c02 */ /* 0x000fee0008000f00 */
.L_x_93:
[----:B-1----:R-:W-:-:S04]  /*5130*/  SHF.L.U32 R2, R15, 0x1f, RZ ;  /* 0x0000001f0f027819 */ /* 0x002fc800000006ff */
[----:B------:R1:W4:Y:S03]  /*5140*/  SYNCS.PHASECHK.TRANS64.TRYWAIT P0, [R0+URZ+0xd8], R2 ;  /* 0x0000d802000075a7 */ /* 0x00032600080011ff */
[----:B----4-:R-:W-:Y:S05]  /*5150*/  @!P0 NANOSLEEP.SYNCS 0x989680 ;  /* 0x009896800000895d */ /* 0x010fea0003900000 */
[----:B------:R-:W4:Y:S02]  /*5160*/  @!P0 SYNCS.PHASECHK.TRANS64 P0, [R0+URZ+0xd8], R2 ;  /* 0x0000d802000085a7 */ /* 0x000f2400080010ff */
[----:B--234-:R-:W-:Y:S05]  /*5170*/  @P0 EXIT ;  /* 0x000000000000094d */ /* 0x01cfea0003800000 */
[----:B------:R-:W-:Y:S05]  /*5180*/  BRA `(.L_x_93) ;  /* 0xfffffffc00e87947 */ /* 0x000fea000383ffff */
.L_x_84:
[----:B------:R-:W-:-:S06]  /*5190*/  UISETP.GE.AND UP0, UPT, UR22, 0x4, UPT ;  /* 0x000000041600788c */ /* 0x000fcc000bf06270 */
[----:B------:R-:W-:-:S13]  /*51a0*/  PLOP3.LUT P0, PT, PT, PT, UP0, 0x80, 0x8 ;  /* 0x000000000008781c */ /* 0x000fda0003f0f008 */
[----:B-1----:R-:W-:Y:S05]  /*51b0*/  @!P0 EXIT ;  /* 0x000000000000894d */ /* 0x002fea0003800000 */
[----:B------:R-:W-:Y:S01]  /*51c0*/  BAR.SYNC.DEFER_BLOCKING 0x6, 0xa0 ;  /* 0x0182800000007b1d */ /* 0x000fe20000010000 */
[C---:B------:R-:W-:Y:S02]  /*51d0*/  IMAD.SHL.U32 R7, R76.reuse, 0x40, RZ ;  /* 0x000000404c077824 */ /* 0x040fe400078e00ff */
[----:B------:R-:W-:Y:S02]  /*51e0*/  HFMA2 R81, -RZ, RZ, 0, 0 ;  /* 0x00000000ff517431 */ /* 0x000fe400000001ff */
[C---:B------:R-:W-:Y:S01]  /*51f0*/  IMAD.SHL.U32 R4, R76.reuse, 0x20, RZ ;  /* 0x000000204c047824 */ /* 0x040fe200078e00ff */
[----:B------:R-:W-:Y:S01]  /*5200*/  CS2R R82, SRZ ;  /* 0x0000000000527805 */ /* 0x000fe2000001ff00 */
[----:B------:R-:W-:Y:S01]  /*5210*/  IMAD.SHL.U32 R6, R76, 0x2, RZ ;  /* 0x000000024c067824 */ /* 0x000fe200078e00ff */
[----:B------:R-:W-:Y:S01]  /*5220*/  UMOV UR44, 0x400 ;  /* 0x00000400002c7882 */ /* 0x000fe20000000000 */
[----:B------:R-:W-:Y:S01]  /*5230*/  LOP3.LUT R5, R7, 0x180, RZ, 0xc0, !PT ;  /* 0x0000018007057812 */ /* 0x000fe200078ec0ff */
[----:B------:R-:W-:Y:S01]  /*5240*/  ULEA UR44, UR48, UR44, 0x18 ;  /* 0x0000002c302c7291 */ /* 0x000fe2000f8ec0ff */
[----:B------:R-:W-:Y:S01]  /*5250*/  LOP3.LUT R4, R4, 0xc00, RZ, 0xc0, !PT ;  /* 0x00000c0004047812 */ /* 0x000fe200078ec0ff */
[----:B------:R-:W1:Y:S01]  /*5260*/  LDC.64 R72, c[0x0][0x888] ;  /* 0x00022200ff487b82 */ /* 0x000e620000000a00 */
[----:B------:R-:W-:Y:S01]  /*5270*/  LOP3.LUT R6, R5, 0x20, R6, 0xf8, !PT ;  /* 0x0000002005067812 */ /* 0x000fe200078ef806 */
[----:B------:R-:W-:Y:S01]  /*5280*/  IMAD.SHL.U32 R5, R76, 0x8, RZ ;  /* 0x000000084c057824 */ /* 0x000fe200078e00ff */
[----:B------:R-:W-:Y:S01]  /*5290*/  LOP3.LUT R4, R4, 0x40, R7, 0xf8, !PT ;  /* 0x0000004004047812 */ /* 0x000fe200078ef807 */
[----:B------:R-:W-:Y:S01]  /*52a0*/  IMAD.U32 R37, R76, 0x10000, RZ ;  /* 0x000100004c257824 */ /* 0x000fe200078e00ff */
[----:B------:R-:W-:Y:S01]  /*52b0*/  UIADD3 UR4, UPT, UPT, UR44, 0x1200, URZ ;  /* 0x000012002c047890 */ /* 0x000fe2000fffe0ff */
[----:B------:R-:W-:Y:S01]  /*52c0*/  IMAD.MOV.U32 R36, RZ, RZ, RZ ;  /* 0x000000ffff247224 */ /* 0x000fe200078e00ff */
[----:B------:R-:W-:Y:S01]  /*52d0*/  LOP3.LUT R5, R6, 0x30, R5, 0x78, !PT ;  /* 0x0000003006057812 */ /* 0x000fe200078e7805 */
[----:B------:R-:W2:Y:S01]  /*52e0*/  LDC.64 R74, c[0x0][0x890] ;  /* 0x00022400ff4a7b82 */ /* 0x000ea20000000a00 */
[----:B------:R-:W-:Y:S01]  /*52f0*/  LOP3.LUT R4, R4, 0x200, R7, 0xf8, !PT ;  /* 0x0000020004047812 */ /* 0x000fe200078ef807 */
[----:B------:R-:W-:Y:S01]  /*5300*/  IMAD.MOV.U32 R84, RZ, RZ, RZ ;  /* 0x000000ffff547224 */ /* 0x000fe200078e00ff */
[----:B------:R-:W-:Y:S01]  /*5310*/  LOP3.LUT R37, R37, 0x600000, RZ, 0xc0, !PT ;  /* 0x0060000025257812 */ /* 0x000fe200078ec0ff */
[----:B------:R-:W-:Y:S01]  /*5320*/  IMAD.U32 R85, RZ, RZ, UR4 ;  /* 0x00000004ff557e24 */ /* 0x000fe2000f8e00ff */
[----:B------:R-:W-:Y:S01]  /*5330*/  LOP3.LUT R78, R4, R5, RZ, 0xfc, !PT ;  /* 0x00000005044e7212 */ /* 0x000fe200078efcff */
[----:B------:R-:W3:Y:S01]  /*5340*/  LDS R0, [UR44+0x1a0] ;  /* 0x0001a02cff007984 */ /* 0x000ee20008000800 */
[----:B------:R-:W-:Y:S01]  /*5350*/  IMAD.SHL.U32 R4, R76, 0x10, RZ ;  /* 0x000000104c047824 */ /* 0x000fe200078e00ff */
[----:B------:R-:W4:Y:S01]  /*5360*/  LDC.64 R70, c[0x0][0x8b0] ;  /* 0x00022c00ff467b82 */ /* 0x000f220000000a00 */
[----:B------:R-:W-:Y:S01]  /*5370*/  IADD3 R77, PT, PT, R78, UR44, RZ ;  /* 0x0000002c4e4d7c10 */ /* 0x000fe2000fffe0ff */
[----:B------:R-:W1:Y:S02]  /*5380*/  LDCU UR50, c[0x0][0x370] ;  /* 0x00006e00ff3277ac */ /* 0x000e640008000800 */
[----:B------:R-:W-:Y:S01]  /*5390*/  LOP3.LUT R4, R4, 0x20, RZ, 0xc0, !PT ;  /* 0x0000002004047812 */ /* 0x000fe200078ec0ff */
[----:B------:R-:W1:Y:S03]  /*53a0*/  LDCU.64 UR62, c[0x0][0x348] ;  /* 0x00006900ff3e77ac */ /* 0x000e660008000a00 */
[----:B------:R-:W1:Y:S01]  /*53b0*/  LDC.64 R68, c[0x0][0x8a8] ;  /* 0x00022a00ff447b82 */ /* 0x000e620000000a00 */
[----:B------:R-:W-:Y:S01]  /*53c0*/  IADD3 R77, PT, PT, -R4, 0x200, R77 ;  /* 0x00000200044d7810 */ /* 0x000fe20007ffe14d */
[----:B------:R-:W1:Y:S01]  /*53d0*/  LDCU UR41, c[0x0][0xb0c] ;  /* 0x00016180ff2977ac */ /* 0x000e620008000800 */
[----:B------:R-:W1:Y:S01]  /*53e0*/  LDCU UR39, c[0x0][0xb30] ;  /* 0x00016600ff2777ac */ /* 0x000e620008000800 */
[----:B------:R-:W1:Y:S01]  /*53f0*/  LDCU.64 UR58, c[0x0][0x888] ;  /* 0x00011100ff3a77ac */ /* 0x000e620008000a00 */
[----:B------:R-:W1:Y:S01]  /*5400*/  LDCU.64 UR42, c[0x0][0xb28] ;  /* 0x00016500ff2a77ac */ /* 0x000e620008000a00 */
[----:B------:R-:W1:Y:S01]  /*5410*/  LDCU.128 UR52, c[0x0][0xb10] ;  /* 0x00016200ff3477ac */ /* 0x000e620008000c00 */
[----:B------:R-:W1:Y:S01]  /*5420*/  LDCU UR49, c[0x0][0x374] ;  /* 0x00006e80ff3177ac */ /* 0x000e620008000800 */
[----:B------:R-:W-:Y:S01]  /*5430*/  UIADD3 UR56, UPT, UPT, UR44, 0x200, URZ ;  /* 0x000002002c387890 */ /* 0x000fe2000fffe0ff */
[----:B---3--:R-:W-:-:S11]  /*5440*/  IMAD.IADD R37, R0, 0x1, R37 ;  /* 0x0000000100257824 */ /* 0x008fd600078e0225 */
.L_x_111:
[----:B------:R-:W-:Y:S02]  /*5450*/  LEA R3, R81, UR44, 0x3 ;  /* 0x0000002c51037c11 */ /* 0x000fe4000f8e18ff */
[----:B------:R-:W-:Y:S02]  /*5460*/  SHF.L.U32 R0, R83, 0x1f, RZ ;  /* 0x0000001f53007819 */ /* 0x000fe400000006ff */
[----:B-1----:R-:W-:Y:S02]  /*5470*/  LEA R4, R81, UR44, 0x4 ;  /* 0x0000002c51047c11 */ /* 0x002fe4000f8e20ff */
[----:B------:R-:W3:Y:S02]  /*5480*/  SYNCS.PHASECHK.TRANS64.TRYWAIT P0, [R3+URZ+0xf0], R0 ;  /* 0x0000f000030075a7 */ /* 0x000ee400080011ff */
[----:B--23--:R-:W-:Y:S05]  /*5490*/  @!P0 BRA `(.L_x_94) ;  /* 0x00000024007c8947 */ /* 0x00cfea0003800000 */
.L_x_161:
[----:B------:R-:W1:Y:S01]  /*54a0*/  LDS.128 R4, [R4+0x180] ;  /* 0x0001800004047984 */ /* 0x000e620000000c00 */
[----:B------:R-:W-:Y:S01]  /*54b0*/  UISETP.GE.AND UP0, UPT, UR40, 0x1, UPT ;  /* 0x000000012800788c */ /* 0x000fe2000bf06270 */
[----:B------:R-:W-:Y:S01]  /*54c0*/  @!PT LDS RZ, [RZ] ;  /* 0x00000000fffff984 */ /* 0x000fe20000000800 */
[----:B------:R-:W-:Y:S01]  /*54d0*/  @!PT LDS RZ, [RZ] ;  /* 0x00000000fffff984 */ /* 0x000fe20000000800 */
[----:B------:R-:W-:Y:S01]  /*54e0*/  @!PT LDS RZ, [RZ] ;  /* 0x00000000fffff984 */ /* 0x000fe20000000800 */
[----:B------:R-:W-:Y:S01]  /*54f0*/  @!PT LDS RZ, [RZ] ;  /* 0x00000000fffff984 */ /* 0x000fe20000000800 */
[----:B------:R2:W-:Y:S06]  /*5500*/  MEMBAR.ALL.CTA ;  /* 0x0000000000007992 */ /* 0x0005ec0000008000 */
[----:B--2---:R-:W2:Y:S01]  /*5510*/  FENCE.VIEW.ASYNC.S ;  /* 0x00000000000073c6 */ /* 0x004ea20000000000 */
[----:B-1----:R-:W-:Y:S11]  /*5520*/  LOP3.LUT P0, RZ, R6, 0x1, RZ, 0xc0, !PT ;  /* 0x0000000106ff7812 */ /* 0x002ff6000780c0ff */
[----:B------:R-:W-:Y:S02]  /*5530*/  @!UPT UIADD3 URZ, UPT, UPT, URZ, URZ, URZ ;  /* 0x000000fffffff290 */ /* 0x000fe4000fffe0ff */
[----:B--2---:R-:W-:Y:S01]  /*5540*/  VOTEU.ANY UP1, P0 ;  /* 0x0000000000ff7886 */ /* 0x004fe20000020100 */
[----:B------:R-:W-:Y:S01]  /*5550*/  PLOP3.LUT P0, PT, PT, PT, UP1, 0x80, 0x8 ;  /* 0x000000000008781c */ /* 0x000fe20003f0f018 */
[----:B------:R-:W-:Y:S11]  /*5560*/  UP2UR UR47, UPR, URZ, 0x2 ;  /* 0x00000002ff2f7883 */ /* 0x000ff60008000000 */
[----:B------:R-:W-:Y:S01]  /*5570*/  @!UPT UIADD3 URZ, UPT, UPT, URZ, URZ, URZ ;  /* 0x000000fffffff290 */ /* 0x000fe2000fffe0ff */
        /* <DEDUP_REMOVED lines=13> */
[----:B------:R-:W2:Y:S01]  /*5650*/  LDCU UR12, c[0x0][0xb20] ;  /* 0x00016400ff0c77ac */ /* 0x000ea20008000800 */
[----:B------:R-:W-:Y:S02]  /*5660*/  UIMAD.WIDE.U32 UR4, UR49, UR55, URZ ;  /* 0x00000037310472a5 */ /* 0x000fe4000f8e00ff */
[----:B------:R-:W-:Y:S02]  /*5670*/  UIMAD.WIDE.U32 UR6, UR50, UR52, URZ ;  /* 0x00000034320672a5 */ /* 0x000fe4000f8e00ff */
[----:B------:R-:W-:Y:S02]  /*5680*/  UISETP.NE.AND UP0, UPT, UR54, 0x1, UPT ;  /* 0x000000013600788c */ /* 0x000fe4000bf05270 */
[----:B------:R-:W-:Y:S02]  /*5690*/  UIMAD.WIDE.U32 UR8, UR37, UR55, URZ ;  /* 0x00000037250872a5 */ /* 0x000fe4000f8e00ff */
[----:B------:R-:W-:Y:S02]  /*56a0*/  UIMAD.WIDE.U32 UR10, UR38, UR52, URZ ;  /* 0x00000034260a72a5 */ /* 0x000fe4000f8e00ff */
[----:B------:R-:W-:Y:S02]  /*56b0*/  UISETP.NE.AND UP1, UPT, UR41, 0x1, UPT ;  /* 0x000000012900788c */ /* 0x000fe4000bf25270 */
[----:B------:R-:W-:Y:S01]  /*56c0*/  UISETP.NE.AND UP2, UPT, UR40, 0x1, UPT ;  /* 0x000000012800788c */ /* 0x000fe2000bf45270 */
[----:B------:R-:W-:Y:S02]  /*56d0*/  UMOV UR4, UR5 ;  /* 0x0000000500047c82 */ /* 0x000fe40008000000 */
[----:B--2---:R-:W-:Y:S03]  /*56e0*/  USHF.R.U32.HI UR5, URZ, UR12, UR4 ;  /* 0x0000000cff057299 */ /* 0x004fe60008011604 */
[----:B------:R-:W-:Y:S02]  /*56f0*/  UMOV UR4, UR7 ;  /* 0x0000000700047c82 */ /* 0x000fe40008000000 */
[----:B------:R-:W-:Y:S02]  /*5700*/  USHF.R.U32.HI UR7, URZ, UR53, UR4 ;  /* 0x00000035ff077299 */ /* 0x000fe40008011604 */
[----:B------:R-:W-:Y:S02]  /*5710*/  USEL UR4, UR49, UR5, !UP0 ;  /* 0x0000000531047287 */ /* 0x000fe4000c000000 */
[----:B------:R-:W-:Y:S01]  /*5720*/  USEL UR7, UR50, UR7, !UP1 ;  /* 0x0000000732077287 */ /* 0x000fe2000c800000 */
[----:B------:R-:W-:Y:S01]  /*5730*/  UMOV UR5, UR9 ;  /* 0x0000000900057c82 */ /* 0x000fe20008000000 */
[----:B------:R-:W-:Y:S02]  /*5740*/  UIMAD.WIDE.U32 UR8, UR4, UR42, URZ ;  /* 0x0000002a040872a5 */ /* 0x000fe4000f8e00ff */
[----:B------:R-:W-:Y:S03]  /*5750*/  USHF.R.U32.HI UR6, URZ, UR12, UR5 ;  /* 0x0000000cff067299 */ /* 0x000fe60008011605 */
[----:B------:R-:W-:Y:S01]  /*5760*/  UMOV UR5, UR11 ;  /* 0x0000000b00057c82 */ /* 0x000fe20008000000 */
[----:B------:R-:W-:Y:S02]  /*5770*/  UIMAD.WIDE.U32 UR10, UR7, UR42, URZ ;  /* 0x0000002a070a72a5 */ /* 0x000fe4000f8e00ff */
[----:B------:R-:W-:Y:S02]  /*5780*/  USHF.R.U32.HI UR12, URZ, UR53, UR5 ;  /* 0x00000035ff0c7299 */ /* 0x000fe40008011605 */
[----:B------:R-:W-:Y:S01]  /*5790*/  USEL UR6, UR37, UR6, !UP0 ;  /* 0x0000000625067287 */ /* 0x000fe2000c000000 */
[----:B------:R-:W-:Y:S02]  /*57a0*/  UMOV UR5, UR9 ;  /* 0x0000000900057c82 */ /* 0x000fe40008000000 */
[----:B------:R-:W-:Y:S01]  /*57b0*/  UMOV UR10, UR11 ;  /* 0x0000000b000a7c82 */ /* 0x000fe20008000000 */
[----:B------:R-:W-:Y:S02]  /*57c0*/  @UP2 USHF.R.U32.HI UR4, URZ, UR43, UR5 ;  /* 0x0000002bff042299 */ /* 0x000fe40008011605 */
[----:B------:R-:W-:Y:S02]  /*57d0*/  @UP2 USHF.R.U32.HI UR7, URZ, UR43, UR10 ;  /* 0x0000002bff072299 */ /* 0x000fe4000801160a */
[----:B------:R-:W-:Y:S02]  /*57e0*/  UIMAD UR4, UR40, UR4, URZ ;  /* 0x00000004280472a4 */ /* 0x000fe4000f8e02ff */
[----:B------:R-:W-:Y:S02]  /*57f0*/  UIMAD.WIDE.U32 UR10, UR6, UR42, URZ ;  /* 0x0000002a060a72a5 */ /* 0x000fe4000f8e00ff */
[----:B------:R-:W-:Y:S02]  /*5800*/  USEL UR5, UR38, UR12, !UP1 ;  /* 0x0000000c26057287 */ /* 0x000fe4000c800000 */
[----:B------:R-:W-:Y:S02]  /*5810*/  UIMAD UR8, UR40, UR7, URZ ;  /* 0x00000007280872a4 */ /* 0x000fe4000f8e02ff */
[----:B------:R-:W-:Y:S03]  /*5820*/  UISETP.GE.AND UP0, UPT, UR6, UR4, UPT ;  /* 0x000000040600728c */ /* 0x000fe6000bf06270 */
[----:B------:R-:W-:Y:S01]  /*5830*/  UMOV UR4, UR11 ;  /* 0x0000000b00047c82 */ /* 0x000fe20008000000 */
[----:B------:R-:W-:Y:S02]  /*5840*/  UISETP.GE.OR UP0, UPT, UR5, UR8, UP0 ;  /* 0x000000080500728c */ /* 0x000fe40008706670 */
[----:B------:R-:W-:Y:S02]  /*5850*/  USHF.R.U32.HI UR4, URZ, UR43, UR4 ;  /* 0x0000002bff047299 */ /* 0x000fe40008011604 */
[----:B------:R-:W-:Y:S02]  /*5860*/  UIMAD.WIDE.U32 UR8, UR5, UR42, URZ ;  /* 0x0000002a050872a5 */ /* 0x000fe4000f8e00ff */
[----:B------:R-:W-:Y:S02]  /*5870*/  USEL UR11, UR6, UR4, !UP2 ;  /* 0x00000004060b7287 */ /* 0x000fe4000d000000 */
[----:B------:R-:W-:Y:S02]  /*5880*/  UIADD3 UR8, UPT, UPT, -UR5, URZ, URZ ;  /* 0x000000ff05087290 */ /* 0x000fe4000fffe1ff */
[----:B------:R-:W-:Y:S01]  /*5890*/  UIADD3 UR10, UPT, UPT, -UR11, URZ, URZ ;  /* 0x000000ff0b0a7290 */ /* 0x000fe2000fffe1ff */
[----:B------:R-:W-:Y:S01]  /*58a0*/  @!UP0 UMOV UR4, UR9 ;  /* 0x0000000900048c82 */ /* 0x000fe20008000000 */
[----:B------:R-:W-:Y:S02]  /*58b0*/  UIADD3 UR9, UPT, UPT, -UR6, URZ, URZ ;  /* 0x000000ff06097290 */ /* 0x000fe4000fffe1ff */
[----:B------:R-:W-:Y:S02]  /*58c0*/  @!UP0 USHF.R.U32.HI UR4, URZ, UR43, UR4 ;  /* 0x0000002bff048299 */ /* 0x000fe40008011604 */
[----:B------:R-:W-:Y:S02]  /*58d0*/  UIMAD UR10, UR40, UR10, UR6 ;  /* 0x0000000a280a72a4 */ /* 0x000fe4000f8e0206 */
[----:B------:R-:W-:Y:S04]  /*58e0*/  @!UP0 USEL UR4, UR5, UR4, !UP2 ;  /* 0x0000000405048287 */ /* 0x000fe8000d000000 */
[----:B------:R-:W-:Y:S02]  /*58f0*/  @!UP0 UIMAD UR10, UR7, UR10, UR4 ;  /* 0x0000000a070a82a4 */ /* 0x000fe4000f8e0204 */
[----:B------:R-:W-:Y:S02]  /*5900*/  @!UP0 UIADD3 UR11, UPT, UPT, UR11, -UR4, URZ ;  /* 0x800000040b0b8290 */ /* 0x000fe4000fffe0ff */
[----:B------:R-:W-:Y:S02]  /*5910*/  UIMAD UR7, UR41, UR8, UR38 ;  /* 0x00000008290772a4 */ /* 0x000fe4000f8e0226 */
[----:B------:R-:W-:Y:S02]  /*5920*/  @!UP0 UIMAD UR6, UR11, UR40, UR5 ;  /* 0x000000280b0682a4 */ /* 0x000fe4000f8e0205 */
[----:B------:R-:W-:Y:S01]  /*5930*/  UIMAD UR4, UR54, UR9, UR37 ;  /* 0x00000009360472a4 */ /* 0x000fe2000f8e0225 */
[----:B------:R-:W-:Y:S02]  /*5940*/  @!UP0 UMOV UR5, UR10 ;  /* 0x0000000a00058c82 */ /* 0x000fe40008000000 */
[----:B------:R-:W-:Y:S02]  /*5950*/  UIMAD UR38, UR5, UR41, UR7 ;  /* 0x00000029052672a4 */ /* 0x000fe4000f8e0207 */
[----:B------:R-:W-:Y:S11]  /*5960*/  UIMAD UR37, UR6, UR54, UR4 ;  /* 0x00000036062572a4 */ /* 0x000ff6000f8e0204 */
[----:B------:R-:W-:Y:S01]  /*5970*/  @!UPT UIADD3 URZ, UPT, UPT, URZ, URZ, URZ ;  /* 0x000000fffffff290 */ /* 0x000fe2000fffe0ff */
.L_x_95:
[----:B------:R-:W-:Y:S01]  /*5980*/  UISETP.NE.AND UP0, UPT, UR39, 0x1, UPT ;  /* 0x000000012700788c */ /* 0x000fe2000bf05270 */
[----:B------:R-:W-:Y:S10]  /*5990*/  IADD3 R81, PT, PT, R81, 0x1, RZ ;  /* 0x0000000151517810 */ /* 0x000ff40007ffe0ff */
[----:B------:R-:W2:Y:S01]  /*59a0*/  @!UP0 LDCU.128 UR12, c[0x0][0xb10] ;  /* 0x00016200ff0c87ac */ /* 0x000ea20008000c00 */
[----:B------:R-:W3:Y:S01]  /*59b0*/  @!UP0 LDCU UR5, c[0x0][0xb0c] ;  /* 0x00016180ff0587ac */ /* 0x000ee20008000800 */
[----:B------:R-:W4:Y:S01]  /*59c0*/  @!UP0 LDCU UR10, c[0x0][0xb20] ;  /* 0x00016400ff0a87ac */ /* 0x000f220008000800 */
[----:B--2---:R-:W-:Y:S02]  /*59d0*/  UIMAD.WIDE.U32 UR8, UR38, UR12, URZ ;  /* 0x0000000c260872a5 */ /* 0x004fe4000f8e00ff */
[----:B------:R-:W-:Y:S02]  /*59e0*/  UIMAD.WIDE.U32 UR6, UR37, UR15, URZ ;  /* 0x0000000f250672a5 */ /* 0x000fe4000f8e00ff */
[----:B------:R-:W-:Y:S03]  /*59f0*/  @!UP0 UISETP.NE.AND UP1, UPT, UR14, 0x1, UPT ;  /* 0x000000010e00888c */ /* 0x000fe6000bf25270 */
[----:B------:R-:W-:Y:S01]  /*5a00*/  @!UP0 UMOV UR4, UR9 ;  /* 0x0000000900048c82 */ /* 0x000fe20008000000 */
[----:B---3--:R-:W-:Y:S02]  /*5a10*/  @!UP0 UISETP.NE.AND UP2, UPT, UR5, 0x1, UPT ;  /* 0x000000010500888c */ /* 0x008fe4000bf45270 */
[----:B------:R-:W-:Y:S01]  /*5a20*/  @!UP0 USHF.R.U32.HI UR4, URZ, UR13, UR4 ;  /* 0x0000000dff048299 */ /* 0x000fe20008011604 */
[----:B------:R-:W-:Y:S02]  /*5a30*/  @!UP0 UMOV UR6, UR7 ;  /* 0x0000000700068c82 */ /* 0x000fe40008000000 */
[----:B----4-:R-:W-:Y:S02]  /*5a40*/  @!UP0 USHF.R.U32.HI UR6, URZ, UR10, UR6 ;  /* 0x0000000aff068299 */ /* 0x010fe40008011606 */
[----:B------:R-:W-:Y:S02]  /*5a50*/  @!UP0 USEL UR7, UR38, UR4, !UP2 ;  /* 0x0000000426078287 */ /* 0x000fe4000d000000 */
[----:B------:R-:W-:Y:S04]  /*5a60*/  @!UP0 USEL UR6, UR37, UR6, !UP1 ;  /* 0x0000000625068287 */ /* 0x000fe8000c800000 */
[----:B------:R-:W-:Y:S02]  /*5a70*/  @!UP0 UIADD3 UR4, UPT, UPT, -UR7, UR6, URZ ;  /* 0x0000000607048290 */ /* 0x000fe4000fffe1ff */
[----:B------:R-:W-:Y:S02]  /*5a80*/  @!UP0 UIADD3 UR6, UPT, UPT, UR7, -UR6, URZ ;  /* 0x8000000607068290 */ /* 0x000fe4000fffe0ff */
[----:B------:R-:W-:Y:S02]  /*5a90*/  @!UP0 UIMAD UR38, UR4, UR5, UR38 ;  /* 0x00000005042682a4 */ /* 0x000fe4000f8e0226 */
[----:B------:R-:W-:Y:S02]  /*5aa0*/  @!UP0 UIMAD UR37, UR6, UR14, UR37 ;  /* 0x0000000e062582a4 */ /* 0x000fe4000f8e0225 */
[----:B------:R-:W-:Y:S09]  /*5ab0*/  ULOP3.LUT UP0, URZ, UR56, 0x1b0, URZ, 0xc0, !UPT ;  /* 0x000001b038ff7892 */ /* 0x000ff2000f80c0ff */
[----:B------:R-:W-:Y:S05]  /*5ac0*/  BRA.U !UP0, `(.L_x_96) ;  /* 0x0000000108407547 */ /* 0x000fea000b800000 */
[----:B------:R-:W2:Y:S01]  /*5ad0*/  LDCU.64 UR8, c[0x4][0x80] ;  /* 0x01001000ff0877ac */ /* 0x000ea20008000a00 */
[----:B------:R-:W-:Y:S01]  /*5ae0*/  MOV R3, 0x0 ;  /* 0x0000000000037802 */ /* 0x000fe20000000f00 */
[----:B------:R-:W-:Y:S02]  /*5af0*/  HFMA2 R12, -RZ, RZ, 0, 5.9604644775390625e-08 ;  /* 0x00000001ff0c7431 */ /* 0x000fe400000001ff */
[----:B------:R-:W-:Y:S02]  /*5b00*/  IMAD.MOV.U32 R8, RZ, RZ, 0x70 ;  /* 0x00000070ff087424 */ /* 0x000fe400078e00ff */
[----:B------:R-:W-:Y:S01]  /*5b10*/  IMAD.MOV.U32 R13, RZ, RZ, RZ ;  /* 0x000000ffff0d7224 */ /* 0x000fe200078e00ff */
[----:B------:R-:W3:Y:S01]  /*5b20*/  LDCU.64 UR6, c[0x4][0x88] ;  /* 0x01001100ff0677ac */ /* 0x000ee20008000a00 */
[----:B------:R-:W4:Y:S01]  /*5b30*/  LDC.64 R2, c[0x4][R3] ;  /* 0x0100000003027b82 */ /* 0x000f220000000a00 */
[----:B------:R-:W1:Y:S01]  /*5b40*/  LDCU.64 UR4, c[0x4][0x8] ;  /* 0x01000100ff0477ac */ /* 0x000e620008000a00 */
[----:B--2---:R-:W-:Y:S01]  /*5b50*/  MOV R5, UR9 ;  /* 0x0000000900057c02 */ /* 0x004fe20008000f00 */
[----:B------:R-:W-:Y:S01]  /*5b60*/  IMAD.U32 R4, RZ, RZ, UR8 ;  /* 0x00000008ff047e24 */ /* 0x000fe2000f8e00ff */
[----:B---3--:R-:W-:Y:S01]  /*5b70*/  MOV R7, UR7 ;  /* 0x0000000700077c02 */ /* 0x008fe20008000f00 */
[----:B------:R-:W-:Y:S01]  /*5b80*/  IMAD.U32 R6, RZ, RZ, UR6 ;  /* 0x00000006ff067e24 */ /* 0x000fe2000f8e00ff */
[----:B-1----:R-:W-:Y:S01]  /*5b90*/  MOV R11, UR5 ;  /* 0x00000005000b7c02 */ /* 0x002fe20008000f00 */
[----:B------:R-:W-:Y:S02]  /*5ba0*/  IMAD.U32 R10, RZ, RZ, UR4 ;  /* 0x00000004ff0a7e24 */ /* 0x000fe4000f8e00ff */
[----:B------:R-:W-:Y:S07]  /*5bb0*/  LEPC R20, `(.L_x_96) ;  /* 0x000000001014794e */ /* 0x000fee0000000000 */
[----:B----45:R-:W-:Y:S05]  /*5bc0*/  CALL.ABS.NOINC R2 ;  /* 0x0000000002007343 */ /* 0x030fea0003c00000 */
.L_x_96:
[----:B------:R-:W-:Y:S01]  /*5bd0*/  LOP3.LUT P0, RZ, R85, 0x1b0, RZ, 0xc0, !PT ;  /* 0x000001b055ff7812 */ /* 0x000fe2000780c0ff */
[----:B------:R-:W-:Y:S11]  /*5be0*/  BSSY.RECONVERGENT B6, `(.L_x_97) ;  /* 0x0000013000067945 */ /* 0x000ff60003800200 */
[----:B------:R-:W-:Y:S01]  /*5bf0*/  @!UPT UIADD3 URZ, UPT, UPT, URZ, URZ, URZ ;  /* 0x000000fffffff290 */ /* 0x000fe2000fffe0ff */
[----:B------:R-:W-:Y:S05]  /*5c00*/  @!P0 BRA `(.L_x_98) ;  /* 0x0000000000408947 */ /* 0x000fea0003800000 */
        /* <DEDUP_REMOVED lines=16> */
.L_x_98:
[----:B------:R-:W-:Y:S05]  /*5d10*/  BSYNC.RECONVERGENT B6 ;  /* 0x0000000000067941 */ /* 0x000fea0003800200 */
.L_x_97:
[----:B------:R-:W-:Y:S01]  /*5d20*/  ISETP.NE.U32.AND P3, PT, R74, RZ, PT ;  /* 0x000000ff4a00720c */ /* 0x000fe20003f65070 */
[----:B------:R-:W-:Y:S01]  /*5d30*/  UISETP.NE.AND UP1, UPT, UR61, URZ, UPT ;  /* 0x000000ff3d00728c */ /* 0x000fe2000bf25270 */
[----:B------:R-:W-:Y:S02]  /*5d40*/  ISETP.NE.U32.AND P4, PT, R70, RZ, PT ;  /* 0x000000ff4600720c */ /* 0x000fe40003f85070 */
[----:B------:R-:W-:Y:S02]  /*5d50*/  ISETP.NE.AND.EX P3, PT, R75, RZ, PT, P3 ;  /* 0x000000ff4b00720c */ /* 0x000fe40003f65330 */
[----:B------:R-:W-:Y:S02]  /*5d60*/  PLOP3.LUT P1, PT, PT, PT, PT, 0x8, 0x80 ;  /* 0x000000000080781c */ /* 0x000fe40003f2e170 */
[----:B------:R-:W-:Y:S02]  /*5d70*/  PLOP3.LUT P0, PT, PT, PT, UP1, 0x80, 0x8 ;  /* 0x000000000008781c */ /* 0x000fe40003f0f018 */
[----:B------:R-:W-:Y:S02]  /*5d80*/  ISETP.NE.AND.EX P4, PT, R71, RZ, PT, P4 ;  /* 0x000000ff4700720c */ /* 0x000fe40003f85340 */
[----:B------:R-:W2:Y:S09]  /*5d90*/  @UP1 LDCU.64 UR4, c[0x0][0x888] ;  /* 0x00011100ff0417ac */ /* 0x000eb20008000a00 */
[----:B------:R-:W-:Y:S01]  /*5da0*/  @P0 PLOP3.LUT P1, PT, P3, PT, PT, 0x80, 0x8 ;  /* 0x000000000008081c */ /* 0x000fe20001f2f070 */
[----:B--2---:R-:W-:Y:S04]  /*5db0*/  @UP1 UISETP.NE.U32.AND UP0, UPT, UR4, URZ, UPT ;  /* 0x000000ff0400128c */ /* 0x004fe8000bf05070 */
[----:B------:R-:W-:Y:S04]  /*5dc0*/  @UP1 UISETP.NE.AND.EX UP0, UPT, UR5, URZ, UPT, UP0 ;  /* 0x000000ff0500128c */ /* 0x000fe8000bf05300 */
[----:B------:R-:W-:Y:S01]  /*5dd0*/  @UP1 USEL UR4, URZ, 0xffffffff, UP0 ;  /* 0xffffffffff041887 */ /* 0x000fe20008000000 */
[----:B------:R-:W-:Y:S11]  /*5de0*/  @!P3 BRA `(.L_x_99) ;  /* 0x000000000030b947 */ /* 0x000ff60003800000 */
[----:B------:R-:W-:Y:S01]  /*5df0*/  ISETP.NE.U32.AND P2, PT, R72, RZ, PT ;  /* 0x000000ff4800720c */ /* 0x000fe20003f45070 */
[----:B------:R-:W2:Y:S01]  /*5e00*/  LDCU.64 UR6, c[0x0][0x358] ;  /* 0x00006b00ff0677ac */ /* 0x000ea20008000a00 */
[----:B------:R-:W-:Y:S02]  /*5e10*/  IMAD.MOV.U32 R79, RZ, RZ, 0x1 ;  /* 0x00000001ff4f7424 */ /* 0x000fe400078e00ff */
[----:B------:R-:W-:Y:S11]  /*5e20*/  ISETP.NE.AND.EX P2, PT, R73, RZ, PT, P2 ;  /* 0x000000ff4900720c */ /* 0x000ff60003f45320 */
[----:B------:R-:W-:Y:S02]  /*5e30*/  @!UPT UIADD3 URZ, UPT, UPT, URZ, URZ, URZ ;  /* 0x000000fffffff290 */ /* 0x000fe4000fffe0ff */
[----:B------:R-:W3:Y:S01]  /*5e40*/  @P2 LDC.64 R2, c[0x0][0x888] ;  /* 0x00022200ff022b82 */ /* 0x000ee20000000a00 */
[----:B-1----:R-:W-:Y:S04]  /*5e50*/  @P2 IMAD R0, R74, UR36, RZ ;  /* 0x000000244a002c24 */ /* 0x002fe8000f8e02ff */
[----:B---3--:R-:W-:Y:S04]  /*5e60*/  @P2 IMAD.WIDE R2, R0, 0x4, R2 ;  /* 0x0000000400022825 */ /* 0x008fe800078e0202 */
[----:B------:R-:W-:Y:S01]  /*5e70*/  HFMA2 R0, -RZ, RZ, 0, 5.9604644775390625e-08 ;  /* 0x00000001ff007431 */ /* 0x000fe200000001ff */
[----:B--2--5:R2:W5:Y:S04]  /*5e80*/  @P2 LDG.E R39, desc[UR6][R2.64] ;  /* 0x0000000602272981 */ /* 0x024568000c1e1900 */
[----:B------:R-:W-:Y:S01]  /*5e90*/  @!P2 PRMT R79, R0, 0x7610, R79 ;  /* 0x00007610004fa816 */ /* 0x000fe2000000004f */
[----:B--2---:R-:W3:Y:S06]  /*5ea0*/  @!P2 LDC R39, c[0x0][0x880] ;  /* 0x00022000ff27ab82 */ /* 0x004eec0000000800 */
.L_x_99:
[----:B------:R-:W-:Y:S05]  /*5eb0*/  @!P4 BRA `(.L_x_100) ;  /* 0x000000000024c947 */ /* 0x000fea0003800000 */
[----:B------:R-:W-:Y:S01]  /*5ec0*/  ISETP.NE.U32.AND P2, PT, R68, RZ, PT ;  /* 0x000000ff4400720c */ /* 0x000fe20003f45070 */
[----:B------:R-:W2:Y:S03]  /*5ed0*/  LDCU.64 UR6, c[0x0][0x358] ;  /* 0x00006b00ff0677ac */ /* 0x000ea60008000a00 */
[----:B------:R-:W-:Y:S11]  /*5ee0*/  ISETP.NE.AND.EX P2, PT, R69, RZ, PT, P2 ;  /* 0x000000ff4500720c */ /* 0x000ff60003f45320 */
[----:B------:R-:W-:Y:S02]  /*5ef0*/  @!UPT UIADD3 URZ, UPT, UPT, URZ, URZ, URZ ;  /* 0x000000fffffff290 */ /* 0x000fe4000fffe0ff */
[----:B------:R-:W4:Y:S01]  /*5f00*/  @P2 LDC.64 R2, c[0x0][0x8a8] ;  /* 0x00022a00ff022b82 */ /* 0x000f220000000a00 */
[----:B-1----:R-:W-:Y:S04]  /*5f10*/  @P2 IMAD R0, R70, UR36, RZ ;  /* 0x0000002446002c24 */ /* 0x002fe8000f8e02ff */
[----:B----4-:R-:W-:Y:S05]  /*5f20*/  @P2 IMAD.WIDE R2, R0, 0x4, R2 ;  /* 0x0000000400022825 */ /* 0x010fea00078e0202 */
[----:B--2--5:R2:W5:Y:S02]  /*5f30*/  @P2 LDG.E R38, desc[UR6][R2.64] ;  /* 0x0000000602262981 */ /* 0x024564000c1e1900 */
[----:B--2---:R-:W4:Y:S02]  /*5f40*/  @!P2 LDC R38, c[0x0][0x8a0] ;  /* 0x00022800ff26ab82 */ /* 0x004f240000000800 */
.L_x_100:
[----:B---3-5:R-:W-:Y:S01]  /*5f50*/  @P0 FSETP.NEU.AND P4, PT, R39, RZ, PT ;  /* 0x000000ff2700020b */ /* 0x028fe20003f8d000 */
[----:B-1----:R-:W-:Y:S01]  /*5f60*/  IMAD.U32 R0, RZ, RZ, UR4 ;  /* 0x00000004ff007e24 */ /* 0x002fe2000f8e00ff */
[----:B------:R-:W-:Y:S01]  /*5f70*/  @P0 LOP3.LUT P2, RZ, R79, 0xff, RZ, 0xc0, !PT ;  /* 0x000000ff4fff0812 */ /* 0x000fe2000784c0ff */
[----:B------:R-:W-:Y:S01]  /*5f80*/  BSSY B1, `(.L_x_101) ;  /* 0x0000039000017945 */ /* 0x000fe20003800000 */
[----:B------:R-:W-:Y:S02]  /*5f90*/  @P0 SEL R2, RZ, 0xffffffff, P4 ;  /* 0xffffffffff020807 */ /* 0x000fe40002000000 */
[----:B------:R-:W-:Y:S02]  /*5fa0*/  CS2R R66, SRZ ;  /* 0x0000000000427805 */ /* 0x000fe4000001ff00 */
[----:B------:R-:W-:Y:S02]  /*5fb0*/  LEA R22, R36, UR44, 0x3 ;  /* 0x0000002c24167c11 */ /* 0x000fe4000f8e18ff */
[----:B------:R-:W-:Y:S02]  /*5fc0*/  CS2R R64, SRZ ;  /* 0x0000000000407805 */ /* 0x000fe4000001ff00 */
[----:B------:R-:W-:Y:S02]  /*5fd0*/  @P1 SEL R2, R0, R2, !P2 ;  /* 0x0000000200021207 */ /* 0x000fe40005000000 */
[----:B------:R-:W-:Y:S02]  /*5fe0*/  CS2R R18, SRZ ;  /* 0x0000000000127805 */ /* 0x000fe4000001ff00 */
[----:B------:R-:W-:Y:S02]  /*5ff0*/  SHF.L.U32 R3, R84, 0x1f, RZ ;  /* 0x0000001f54037819 */ /* 0x000fe400000006ff */
[----:B------:R-:W-:Y:S02]  /*6000*/  CS2R R16, SRZ ;  /* 0x0000000000107805 */ /* 0x000fe4000001ff00 */
[----:B------:R-:W-:Y:S02]  /*6010*/  @P0 LOP3.LUT R2, R2, 0x1, RZ, 0xc0, !PT ;  /* 0x0000000102020812 */ /* 0x000fe400078ec0ff */
[----:B------:R-:W-:Y:S02]  /*6020*/  PLOP3.LUT P5, PT, PT, PT, PT, 0x8, 0x80 ;  /* 0x000000000080781c */ /* 0x000fe40003fae170 */
[----:B------:R-:W-:Y:S02]  /*6030*/  ISETP.NE.U32.OR P1, PT, R2, 0x1, !P0 ;  /* 0x000000010200780c */ /* 0x000fe40004725470 */
[----:B------:R-:W-:Y:S11]  /*6040*/  LEA.HI R2, R36, R36, RZ, 0x1 ;  /* 0x0000002424027211 */ /* 0x000ff600078f08ff */
[----:B------:R-:W-:Y:S04]  /*6050*/  @P1 SHF.L.U32 R0, R82, 0x1f, RZ ;  /* 0x0000001f52001819 */ /* 0x000fe800000006ff */
[----:B------:R1:W2:Y:S01]  /*6060*/  @P1 SYNCS.PHASECHK.TRANS64.TRYWAIT P0, [UR44+0xd0], R0 ;  /* 0x0000d000ff0015a7 */ /* 0x0002a2000800112c */
[----:B------:R3:W3:Y:S01]  /*6070*/  SYNCS.PHASECHK.TRANS64.TRYWAIT P4, [R22+URZ+0x110], R3 ;  /* 0x00011003160075a7 */ /* 0x0006e200080811ff */
[C---:B-1----:R-:W-:Y:S01]  /*6080*/  IMAD.SHL.U32 R0, R2.reuse, 0x20, RZ ;  /* 0x0000002002007824 */ /* 0x042fe200078e00ff */
[----:B------:R-:W-:Y:S04]  /*6090*/  LOP3.LUT R2, R2, 0xffe, RZ, 0xc0, !PT ;  /* 0x00000ffe02027812 */ /* 0x000fe800078ec0ff */
[----:B------:R-:W-:Y:S01]  /*60a0*/  LOP3.LUT R0, R0, 0xffffffc0, RZ, 0xc0, !PT ;  /* 0xffffffc000007812 */ /* 0x000fe200078ec0ff */
[----:B------:R-:W-:Y:S04]  /*60b0*/  IMAD.IADD R2, R36, 0x1, -R2 ;  /* 0x0000000124027824 */ /* 0x000fe800078e0a02 */
[----:B------:R-:W-:Y:S04]  /*60c0*/  IMAD.IADD R0, R37, 0x1, R0 ;  /* 0x0000000125007824 */ /* 0x000fe800078e0200 */
[----:B------:R-:W-:Y:S01]  /*60d0*/  IMAD R2, R2, 0x100000, R0 ;  /* 0x0010000002027824 */ /* 0x000fe200078e0200 */
[----:B--2---:R-:W-:Y:S01]  /*60e0*/  @P1 PLOP3.LUT P5, PT, P0, PT, PT, 0x8, 0x80 ;  /* 0x000000000080181c */ /* 0x004fe200007ae170 */
[----:B------:R-:W-:Y:S01]  /*60f0*/  @!UPT UIADD3 URZ, UPT, UPT, URZ, URZ, URZ ;  /* 0x000000fffffff290 */ /* 0x000fe2000fffe0ff */
[----:B---3--:R-:W-:Y:S11]  /*6100*/  @!P1 BRA `(.L_x_102) ;  /* 0x0000000000809947 */ /* 0x008ff60003800000 */
[----:B------:R-:W-:Y:S01]  /*6110*/  ISETP.NE.U32.AND P0, PT, RZ, UR58, PT ;  /* 0x0000003aff007c0c */ /* 0x000fe2000bf05070 */
[----:B------:R-:W-:Y:S01]  /*6120*/  BSSY B0, `(.L_x_103) ;  /* 0x0000012000007945 */ /* 0x000fe20003800000 */
[----:B------:R-:W-:Y:S02]  /*6130*/  FSETP.NEU.AND P2, PT, R39, RZ, PT ;  /* 0x000000ff2700720b */ /* 0x000fe40003f4d000 */
[----:B------:R-:W-:Y:S02]  /*6140*/  CS2R R18, SRZ ;  /* 0x0000000000127805 */ /* 0x000fe4000001ff00 */
[----:B------:R-:W-:Y:S02]  /*6150*/  ISETP.NE.AND.EX P0, PT, RZ, UR59, PT, P0 ;  /* 0x0000003bff007c0c */ /* 0x000fe4000bf05300 */
[----:B------:R-:W-:Y:S02]  /*6160*/  CS2R R16, SRZ ;  /* 0x0000000000107805 */ /* 0x000fe4000001ff00 */
[----:B------:R-:W-:Y:S02]  /*6170*/  LOP3.LUT P1, RZ, R79, 0xff, RZ, 0xc0, !PT ;  /* 0x000000ff4fff7812 */ /* 0x000fe4000782c0ff */
[----:B------:R-:W-:Y:S02]  /*6180*/  CS2R R66, SRZ ;  /* 0x0000000000427805 */ /* 0x000fe4000001ff00 */
[----:B------:R-:W-:Y:S02]  /*6190*/  SEL R0, RZ, 0xffffffff, P2 ;  /* 0xffffffffff007807 */ /* 0x000fe40001000000 */
[----:B------:R-:W-:Y:S02]  /*61a0*/  CS2R R64, SRZ ;  /* 0x0000000000407805 */ /* 0x000fe4000001ff00 */
[----:B------:R-:W-:Y:S04]  /*61b0*/  SEL R4, RZ, 0xffffffff, P0 ;  /* 0xffffffffff047807 */ /* 0x000fe80000000000 */
[----:B------:R-:W-:Y:S04]  /*61c0*/  @P3 SEL R0, R4, R0, !P1 ;  /* 0x0000000004003207 */ /* 0x000fe80004800000 */
[----:B------:R-:W-:Y:S04]  /*61d0*/  LOP3.LUT R0, R0, 0x1, RZ, 0xc0, !PT ;  /* 0x0000000100007812 */ /* 0x000fe800078ec0ff */
[----:B------:R-:W-:Y:S01]  /*61e0*/  ISETP.NE.U32.AND P0, PT, R0, 0x1, PT ;  /* 0x000000010000780c */ /* 0x000fe20003f05070 */
[----:B------:R-:W-:Y:S01]  /*61f0*/  @!UPT UIADD3 URZ, UPT, UPT, URZ, URZ, URZ ;  /* 0x000000fffffff290 */ /* 0x000fe2000fffe0ff */
[----:B------:R-:W-:Y:S11]  /*6200*/  @!P5 BRA `(.L_x_104) ;  /* 0x00000000000cd947 */ /* 0x000ff60003800000 */
[----:B------:R-:W-:Y:S04]  /*6210*/  SHF.L.U32 R4, R82, 0x1f, RZ ;  /* 0x0000001f52047819 */ /* 0x000fe800000006ff */
[----:B------:R-:W1:Y:S02]  /*6220*/  SYNCS.PHASECHK.TRANS64.TRYWAIT P1, [UR44+0xd0], R4 ;  /* 0x0000d004ff0075a7 */ /* 0x000e64000802112c */
[----:B-1----:R-:W-:Y:S05]  /*6230*/  @!P1 BRA `(.L_x_105) ;  /* 0x0000001800289947 */ /* 0x002fea0003800000 */
.L_x_104:
[----:B------:R-:W-:Y:S05]  /*6240*/  BSYNC B0 ;  /* 0x0000000000007941 */ /* 0x000fea0003800000 */
.L_x_103:
[----:B------:R2:W3:Y:S01]  /*6250*/  @P0 LDS.128 R16, [R78+UR44+0x200] ;  /* 0x0002002c4e100984 */ /* 0x0004e20008000c00 */
[----:B------:R-:W-:Y:S01]  /*6260*/  UIADD3 UR4, UPT, UPT, UR44, 0xd8, URZ ;  /* 0x000000d82c047890 */ /* 0x000fe2000fffe0ff */
[----:B------:R-:W-:Y:S02]  /*6270*/  LOP3.LUT R82, R82, 0x1, RZ, 0x3c, !PT ;  /* 0x0000000152527812 */ /* 0x000fe400078e3cff */
[----:B------:R2:W1:Y:S01]  /*6280*/  @P0 LDS.128 R64, [R77+0x10] ;  /* 0x000010004d400984 */ /* 0x0004620000000c00 */
[----:B------:R-:W-:Y:S01]  /*6290*/  UPRMT UR4, UR48, 0x654, UR4 ;  /* 0x0000065430047896 */ /* 0x000fe20008000004 */
[----:B------:R-:W-:Y:S01]  /*62a0*/  @!PT LDS RZ, [RZ] ;  /* 0x00000000fffff984 */ /* 0x000fe20000000800 */
[----:B------:R-:W-:Y:S01]  /*62b0*/  @!PT LDS RZ, [RZ] ;  /* 0x00000000fffff984 */ /* 0x000fe20000000800 */
[----:B------:R-:W-:Y:S01]  /*62c0*/  @!PT LDS RZ, [RZ] ;  /* 0x00000000fffff984 */ /* 0x000fe20000000800 */
[----:B------:R-:W-:Y:S01]  /*62d0*/  @!PT LDS RZ, [RZ] ;  /* 0x00000000fffff984 */ /* 0x000fe20000000800 */
[----:B------:R5:W-:Y:S06]  /*62e0*/  MEMBAR.ALL.CTA ;  /* 0x0000000000007992 */ /* 0x000bec0000008000 */
[----:B-----5:R-:W5:Y:S02]  /*62f0*/  FENCE.VIEW.ASYNC.S ;  /* 0x00000000000073c6 */ /* 0x020f640000000000 */
[----:B-----5:R-:W-:Y:S03]  /*6300*/  SYNCS.ARRIVE.TRANS64.RED.A1T0 RZ, [UR4], RZ ;  /* 0x000000ffffff79a7 */ /* 0x020fe60008100404 */
.L_x_102:
[----:B------:R-:W-:Y:S05]  /*6310*/  BSYNC B1 ;  /* 0x0000000000017941 */ /* 0x000fea0003800000 */
.L_x_101:
[----:B-1----:R-:W-:Y:S04]  /*6320*/  SHF.R.U32.HI R0, RZ, 0x15, R2 ;  /* 0x00000015ff007819 */ /* 0x002fe80000011602 */
[----:B------:R-:W-:Y:S01]  /*6330*/  LOP3.LUT P0, RZ, R0, 0x3, R80, 0x48, !PT ;  /* 0x0000000300ff7812 */ /* 0x000fe20007804850 */
[----:B------:R-:W-:Y:S01]  /*6340*/  @!UPT UIADD3 URZ, UPT, UPT, URZ, URZ, URZ ;  /* 0x000000fffffff290 */ /* 0x000fe2000fffe0ff */
[----:B------:R-:W-:Y:S11]  /*6350*/  @P4 BRA `(.L_x_106) ;  /* 0x0000000000084947 */ /* 0x000ff60003800000 */
[----:B------:R-:W1:Y:S02]  /*6360*/  SYNCS.PHASECHK.TRANS64.TRYWAIT P1, [R22+URZ+0x110], R3 ;  /* 0x00011003160075a7 */ /* 0x000e6400080211ff */
[----:B-1----:R-:W-:Y:S05]  /*6370*/  @!P1 BRA `(.L_x_107) ;  /* 0x0000001400f09947 */ /* 0x002fea0003800000 */
.L_x_106:
[----:B------:R-:W-:Y:S05]  /*6380*/  @!P0 BRA `(.L_x_108) ;  /* 0x0000000000408947 */ /* 0x000fea0003800000 */
[----:B------:R-:W1:Y:S01]  /*6390*/  LDCU.64 UR8, c[0x4][0x70] ;  /* 0x01000e00ff0877ac */ /* 0x000e620008000a00 */
[----:B------:R-:W-:Y:S01]  /*63a0*/  MOV R15, 0x0 ;  /* 0x00000000000f7802 */ /* 0x000fe20000000f00 */
[----:B------:R-:W-:Y:S02]  /*63b0*/  HFMA2 R12, -RZ, RZ, 0, 5.9604644775390625e-08 ;  /* 0x00000001ff0c7431 */ /* 0x000fe400000001ff */
[----:B------:R-:W-:Y:S02]  /*63c0*/  IMAD.MOV.U32 R8, RZ, RZ, 0x192 ;  /* 0x00000192ff087424 */ /* 0x000fe400078e00ff */
[----:B------:R-:W-:Y:S01]  /*63d0*/  IMAD.MOV.U32 R13, RZ, RZ, RZ ;  /* 0x000000ffff0d7224 */ /* 0x000fe200078e00ff */
[----:B------:R-:W5:Y:S01]  /*63e0*/  LDCU.64 UR6, c[0x4][0x78] ;  /* 0x01000f00ff0677ac */ /* 0x000f620008000a00 */
[----:B------:R-:W2:Y:S01]  /*63f0*/  LDC.64 R14, c[0x4][R15] ;  /* 0x010000000f0e7b82 */ /* 0x000ea20000000a00 */
[----:B------:R-:W3:Y:S01]  /*6400*/  LDCU.64 UR4, c[0x4][0x10] ;  /* 0x01000200ff0477ac */ /* 0x000ee20008000a00 */
[----:B-1----:R-:W-:Y:S01]  /*6410*/  MOV R5, UR9 ;  /* 0x0000000900057c02 */ /* 0x002fe20008000f00 */
[----:B------:R-:W-:Y:S01]  /*6420*/  IMAD.U32 R4, RZ, RZ, UR8 ;  /* 0x00000008ff047e24 */ /* 0x000fe2000f8e00ff */
[----:B-----5:R-:W-:Y:S01]  /*6430*/  MOV R7, UR7 ;  /* 0x0000000700077c02 */ /* 0x020fe20008000f00 */
[----:B------:R-:W-:Y:S01]  /*6440*/  IMAD.U32 R6, RZ, RZ, UR6 ;  /* 0x00000006ff067e24 */ /* 0x000fe2000f8e00ff */
[----:B---3--:R-:W-:Y:S01]  /*6450*/  MOV R11, UR5 ;  /* 0x00000005000b7c02 */ /* 0x008fe20008000f00 */
[----:B------:R-:W-:Y:S02]  /*6460*/  IMAD.U32 R10, RZ, RZ, UR4 ;  /* 0x00000004ff0a7e24 */ /* 0x000fe4000f8e00ff */
[----:B------:R-:W-:Y:S07]  /*6470*/  LEPC R20, `(.L_x_108) ;  /* 0x000000001014794e */ /* 0x000fee0000000000 */
[----:B--2-4-:R-:W-:Y:S05]  /*6480*/  CALL.ABS.NOINC R14 ;  /* 0x000000000e007343 */ /* 0x014fea0003c00000 */
.L_x_108:
[----:B------:R-:W-:Y:S01]  /*6490*/  LOP3.LUT P0, RZ, R76, 0x60, RZ, 0xc0, !PT ;  /* 0x000000604cff7812 */ /* 0x000fe2000780c0ff */
[----:B------:R-:W-:Y:S05]  /*64a0*/  WARPSYNC.ALL ;  /* 0x0000000000007948 */ /* 0x000fea0003800000 */
[----:B------:R-:W-:Y:S01]  /*64b0*/  R2UR UR4, R2 ;  /* 0x00000000020472ca */ /* 0x000fe200000e0000 */
[----:B------:R-:W-:Y:S01]  /*64c0*/  BSSY.RECONVERGENT B0, `(.L_x_109) ;  /* 0x000009f000007945 */ /* 0x000fe20003800200 */
[-C--:B---3--:R-:W-:Y:S02]  /*64d0*/  F2FP.F16.E5M2.UNPACK_B R2, R16.reuse ;  /* 0x00000010ff02723e */ /* 0x088fe400020004ff */
[----:B------:R-:W-:Y:S02]  /*64e0*/  F2FP.F16.E5M2.UNPACK_B R16, R16.H1 ;  /* 0x00000010ff10723e */ /* 0x000fe400030004ff */
[----:B------:R-:W-:Y:S01]  /*64f0*/  R2UR UR5, R22 ;  /* 0x00000000160572ca */ /* 0x000fe200000e0000 */
[----:B------:R-:W-:Y:S01]  /*6500*/  HADD2.F32 R0, -RZ, R2.H0_H0 ;  /* 0x20000002ff007230 */ /* 0x000fe20000004100 */
[-C--:B------:R-:W-:Y:S01]  /*6510*/  F2FP.F16.E5M2.UNPACK_B R42, R17.reuse ;  /* 0x00000011ff2a723e */ /* 0x080fe200020004ff */
[--C-:B------:R-:W-:Y:S01]  /*6520*/  HADD2.F32 R3, -RZ, R16.reuse.H0_H0 ;  /* 0x20000010ff037230 */ /* 0x100fe20000004100 */
[----:B------:R-:W-:Y:S01]  /*6530*/  F2FP.F16.E5M2.UNPACK_B R44, R17.H1 ;  /* 0x00000011ff2c723e */ /* 0x000fe200030004ff */
[----:B------:R-:W-:Y:S01]  /*6540*/  HADD2.F32 R40, -RZ, R16.H1_H1 ;  /* 0x30000010ff287230 */ /* 0x000fe20000004100 */
[-C--:B------:R-:W-:Y:S01]  /*6550*/  F2FP.F16.E5M2.UNPACK_B R46, R18.reuse ;  /* 0x00000012ff2e723e */ /* 0x080fe200020004ff */
[----:B------:R-:W-:Y:S01]  /*6560*/  HADD2.F32 R2, -RZ, R2.H1_H1 ;  /* 0x30000002ff027230 */ /* 0x000fe20000004100 */
[----:B------:R-:W-:Y:S01]  /*6570*/  F2FP.F16.E5M2.UNPACK_B R48, R18.H1 ;  /* 0x00000012ff30723e */ /* 0x000fe200030004ff */
[--C-:B------:R-:W-:Y:S01]  /*6580*/  HADD2.F32 R41, -RZ, R42.reuse.H0_H0 ;  /* 0x2000002aff297230 */ /* 0x100fe20000004100 */
[-C--:B------:R-:W-:Y:S01]  /*6590*/  F2FP.F16.E5M2.UNPACK_B R50, R19.reuse ;  /* 0x00000013ff32723e */ /* 0x080fe200020004ff */
[----:B------:R-:W-:Y:S01]  /*65a0*/  HADD2.F32 R42, -RZ, R42.H1_H1 ;  /* 0x3000002aff2a7230 */ /* 0x000fe20000004100 */
[----:B------:R-:W-:Y:S01]  /*65b0*/  F2FP.F16.E5M2.UNPACK_B R52, R19.H1 ;  /* 0x00000013ff34723e */ /* 0x000fe200030004ff */
[----:B------:R-:W-:Y:S01]  /*65c0*/  HADD2.F32 R43, -RZ, R44.H0_H0 ;  /* 0x2000002cff2b7230 */ /* 0x000fe20000004100 */
[----:B------:R-:W-:Y:S01]  /*65d0*/  LDTM.16dp32bit_t0_t15.x32 R4, tmem[UR4] ;  /* 0x00000004000479ee */ /* 0x000fe20008a80000 */
[----:B------:R-:W1:Y:S01]  /*65e0*/  LDTM.16dp32bit_t16_t31.x32 R4, tmem[UR4+0x20] ;  /* 0x00002004000479ee */ /* 0x000e620008aa0000 */
[----:B------:R-:W-:Y:S01]  /*65f0*/  NOP ;  /* 0x0000000000007918 */ /* 0x000fe20000000000 */
[----:B------:R-:W-:Y:S01]  /*6600*/  UIADD3 UR4, UPT, UPT, UR5, 0x130, URZ ;  /* 0x0000013005047890 */ /* 0x000fe2000fffe0ff */
[--C-:B------:R-:W-:Y:S01]  /*6610*/  HADD2.F32 R45, -RZ, R46.reuse.H0_H0 ;  /* 0x2000002eff2d7230 */ /* 0x100fe20000004100 */
[----:B------:R-:W-:Y:S01]  /*6620*/  F2FP.F16.E5M2.UNPACK_B R54, R64 ;  /* 0x00000040ff36723e */ /* 0x000fe200020004ff */
[----:B------:R-:W-:Y:S01]  /*6630*/  HADD2.F32 R46, -RZ, R46.H1_H1 ;  /* 0x3000002eff2e7230 */ /* 0x000fe20000004100 */
[----:B------:R-:W-:Y:S01]  /*6640*/  UPRMT UR4, UR48, 0x654, UR4 ;  /* 0x0000065430047896 */ /* 0x000fe20008000004 */
[--C-:B------:R-:W-:Y:S01]  /*6650*/  HADD2.F32 R49, -RZ, R50.reuse.H0_H0 ;  /* 0x20000032ff317230 */ /* 0x100fe20000004100 */
[-C--:B------:R-:W-:Y:S01]  /*6660*/  F2FP.F16.E5M2.UNPACK_B R58, R65.reuse ;  /* 0x00000041ff3a723e */ /* 0x080fe200020004ff */
[----:B------:R-:W-:Y:S01]  /*6670*/  HADD2.F32 R50, -RZ, R50.H1_H1 ;  /* 0x30000032ff327230 */ /* 0x000fe20000004100 */
[----:B------:R-:W-:Y:S01]  /*6680*/  F2FP.F16.E5M2.UNPACK_B R62, R66 ;  /* 0x00000042ff3e723e */ /* 0x000fe200020004ff */
[--C-:B------:R-:W-:Y:S01]  /*6690*/  HADD2.F32 R53, -RZ, R54.reuse.H0_H0 ;  /* 0x20000036ff357230 */ /* 0x100fe20000004100 */
[----:B------:R-:W-:Y:S01]  /*66a0*/  F2FP.F16.E5M2.UNPACK_B R56, R64.H1 ;  /* 0x00000040ff38723e */ /* 0x000fe200030004ff */
[----:B------:R-:W-:Y:S01]  /*66b0*/  HADD2.F32 R54, -RZ, R54.H1_H1 ;  /* 0x30000036ff367230 */ /* 0x000fe20000004100 */
[----:B------:R-:W-:Y:S01]  /*66c0*/  F2FP.F16.E5M2.UNPACK_B R60, R65.H1 ;  /* 0x00000041ff3c723e */ /* 0x000fe200030004ff */
[----:B-1----:R-:W-:Y:S01]  /*66d0*/  SYNCS.ARRIVE.TRANS64.RED.A1T0 RZ, [UR4], RZ ;  /* 0x000000ffffff79a7 */ /* 0x002fe20008100404 */
[--C-:B------:R-:W-:Y:S01]  /*66e0*/  HADD2.F32 R57, -RZ, R58.reuse.H0_H0 ;  /* 0x2000003aff397230 */ /* 0x100fe20000004100 */
[-C--:B------:R-:W-:Y:S01]  /*66f0*/  F2FP.F16.E5M2.UNPACK_B R65, R67.reuse ;  /* 0x00000043ff41723e */ /* 0x080fe200020004ff */
[----:B------:R-:W-:Y:S01]  /*6700*/  HADD2.F32 R58, -RZ, R58.H1_H1 ;  /* 0x3000003aff3a7230 */ /* 0x000fe20000004100 */
[----:B------:R-:W-:Y:S01]  /*6710*/  F2FP.F16.E5M2.UNPACK_B R64, R66.H1 ;  /* 0x00000042ff40723e */ /* 0x000fe200030004ff */
[--C-:B------:R-:W-:Y:S01]  /*6720*/  HADD2.F32 R61, -RZ, R62.reuse.H0_H0 ;  /* 0x2000003eff3d7230 */ /* 0x100fe20000004100 */
[----:B------:R-:W-:Y:S01]  /*6730*/  F2FP.F16.E5M2.UNPACK_B R67, R67.H1 ;  /* 0x00000043ff43723e */ /* 0x000fe200030004ff */
[----:B------:R-:W-:Y:S01]  /*6740*/  HADD2.F32 R62, -RZ, R62.H1_H1 ;  /* 0x3000003eff3e7230 */ /* 0x000fe20000004100 */
[----:B------:R-:W-:Y:S01]  /*6750*/  IADD3 R36, PT, PT, R36, 0x1, RZ ;  /* 0x0000000124247810 */ /* 0x000fe20007ffe0ff */
[C---:B----4-:R-:W-:Y:S01]  /*6760*/  FMUL R4, R38.reuse, R4 ;  /* 0x0000000426047220 */ /* 0x050fe20000400000 */
[C---:B------:R-:W-:Y:S01]  /*6770*/  FMUL R5, R38.reuse, R5 ;  /* 0x0000000526057220 */ /* 0x040fe20000400000 */
[C---:B------:R-:W-:Y:S01]  /*6780*/  FMUL R8, R38.reuse, R8 ;  /* 0x0000000826087220 */ /* 0x040fe20000400000 */
[C---:B------:R-:W-:Y:S01]  /*6790*/  FMUL R9, R38.reuse, R9 ;  /* 0x0000000926097220 */ /* 0x040fe20000400000 */
[C---:B------:R-:W-:Y:S01]  /*67a0*/  FFMA R4, R39.reuse, R0, R4 ;  /* 0x0000000027047223 */ /* 0x040fe20000000004 */
[C---:B------:R-:W-:Y:S01]  /*67b0*/  FFMA R5, R39.reuse, R2, R5 ;  /* 0x0000000227057223 */ /* 0x040fe20000000005 */
[C---:B------:R-:W-:Y:S01]  /*67c0*/  FMUL R12, R38.reuse, R12 ;  /* 0x0000000c260c7220 */ /* 0x040fe20000400000 */
        /* <DEDUP_REMOVED lines=10> */
[----:B------:R-:W-:Y:S02]  /*6870*/  HADD2.F32 R44, -RZ, R44.H1_H1 ;  /* 0x3000002cff2c7230 */ /* 0x000fe40000004100 */
[C---:B------:R-:W-:Y:S01]  /*6880*/  FMUL R10, R38.reuse, R10 ;  /* 0x0000000a260a7220 */ /* 0x040fe20000400000 */
[C---:B------:R-:W-:Y:S01]  /*6890*/  FFMA R6, R39.reuse, R3, R6 ;  /* 0x0000000327067223 */ /* 0x040fe20000000006 */
[C---:B------:R-:W-:Y:S01]  /*68a0*/  FFMA R7, R39.reuse, R40, R7 ;  /* 0x0000002827077223 */ /* 0x040fe20000000007 */
[C---:B------:R-:W-:Y:S01]  /*68b0*/  FFMA R8, R39.reuse, R41, R8 ;  /* 0x0000002927087223 */ /* 0x040fe20000000008 */
[C---:B------:R-:W-:Y:S01]  /*68c0*/  FFMA R9, R39.reuse, R42, R9 ;  /* 0x0000002a27097223 */ /* 0x040fe20000000009 */
[----:B------:R-:W-:Y:S01]  /*68d0*/  FFMA R10, R39, R43, R10 ;  /* 0x0000002b270a7223 */ /* 0x000fe2000000000a */
[--C-:B------:R-:W-:Y:S01]  /*68e0*/  HADD2.F32 R40, -RZ, R65.reuse.H0_H0 ;  /* 0x20000041ff287230 */ /* 0x100fe20000004100 */
[----:B------:R-:W-:Y:S01]  /*68f0*/  F2FP.SATFINITE.E5M2.F32.PACK_AB_MERGE_C R86, R7, R6, RZ ;  /* 0x000000060756723e */ /* 0x000fe200048060ff */
[C---:B------:R-:W-:Y:S01]  /*6900*/  FMUL R7, R38.reuse, R24 ;  /* 0x0000001826077220 */ /* 0x040fe20000400000 */
[C---:B------:R-:W-:Y:S01]  /*6910*/  FMUL R24, R38.reuse, R29 ;  /* 0x0000001d26187220 */ /* 0x040fe20000400000 */
[C---:B------:R-:W-:Y:S01]  /*6920*/  FMUL R29, R38.reuse, R34 ;  /* 0x00000022261d7220 */ /* 0x040fe20000400000 */
[----:B------:R-:W-:Y:S02]  /*6930*/  HADD2.F32 R65, -RZ, R65.H1_H1 ;  /* 0x30000041ff417230 */ /* 0x000fe40000004100 */
[C---:B------:R-:W-:Y:S01]  /*6940*/  FMUL R11, R38.reuse, R11 ;  /* 0x0000000b260b7220 */ /* 0x040fe20000400000 */
[--C-:B------:R-:W-:Y:S02]  /*6950*/  HADD2.F32 R47, -RZ, R48.reuse.H0_H0 ;  /* 0x20000030ff2f7230 */ /* 0x100fe40000004100 */
[C---:B------:R-:W-:Y:S01]  /*6960*/  FMUL R14, R38.reuse, R14 ;  /* 0x0000000e260e7220 */ /* 0x040fe20000400000 */
[----:B------:R-:W-:Y:S02]  /*6970*/  HADD2.F32 R48, -RZ, R48.H1_H1 ;  /* 0x30000030ff307230 */ /* 0x000fe40000004100 */
[C---:B------:R-:W-:Y:S01]  /*6980*/  FFMA R11, R39.reuse, R44, R11 ;  /* 0x0000002c270b7223 */ /* 0x040fe2000000000b */
[C---:B------:R-:W-:Y:S01]  /*6990*/  FFMA R12, R39.reuse, R45, R12 ;  /* 0x0000002d270c7223 */ /* 0x040fe2000000000c */
[C---:B------:R-:W-:Y:S01]  /*69a0*/  FFMA R13, R39.reuse, R46, R13 ;  /* 0x0000002e270d7223 */ /* 0x040fe2000000000d */
[----:B------:R-:W-:Y:S01]  /*69b0*/  FFMA R14, R39, R47, R14 ;  /* 0x0000002f270e7223 */ /* 0x000fe2000000000e */
[C---:B------:R-:W-:Y:S01]  /*69c0*/  FMUL R15, R38.reuse, R15 ;  /* 0x0000000f260f7220 */ /* 0x040fe20000400000 */
[--C-:B------:R-:W-:Y:S01]  /*69d0*/  HADD2.F32 R51, -RZ, R52.reuse.H0_H0 ;  /* 0x20000034ff337230 */ /* 0x100fe20000004100 */
[----:B------:R-:W-:Y:S01]  /*69e0*/  F2FP.SATFINITE.E5M2.F32.PACK_AB_MERGE_C R10, R11, R10, RZ ;  /* 0x0000000a0b0a723e */ /* 0x000fe200048060ff */
[----:B------:R-:W-:Y:S02]  /*69f0*/  HADD2.F32 R52, -RZ, R52.H1_H1 ;  /* 0x30000034ff347230 */ /* 0x000fe40000004100 */
[C---:B------:R-:W-:Y:S01]  /*6a00*/  FFMA R15, R39.reuse, R48, R15 ;  /* 0x00000030270f7223 */ /* 0x040fe2000000000f */
[C---:B------:R-:W-:Y:S01]  /*6a10*/  FFMA R16, R39.reuse, R49, R16 ;  /* 0x0000003127107223 */ /* 0x040fe20000000010 */
[C---:B------:R-:W-:Y:S01]  /*6a20*/  FFMA R17, R39.reuse, R50, R17 ;  /* 0x0000003227117223 */ /* 0x040fe20000000011 */
[C---:B------:R-:W-:Y:S01]  /*6a30*/  FMUL R18, R38.reuse, R18 ;  /* 0x0000001226127220 */ /* 0x040fe20000400000 */
[C---:B------:R-:W-:Y:S01]  /*6a40*/  FMUL R19, R38.reuse, R19 ;  /* 0x0000001326137220 */ /* 0x040fe20000400000 */
[--C-:B------:R-:W-:Y:S02]  /*6a50*/  HADD2.F32 R55, -RZ, R56.reuse.H0_H0 ;  /* 0x20000038ff377230 */ /* 0x100fe40000004100 */
[C---:B------:R-:W-:Y:S01]  /*6a60*/  FMUL R3, R38.reuse, R22 ;  /* 0x0000001626037220 */ /* 0x040fe20000400000 */
[C---:B------:R-:W-:Y:S01]  /*6a70*/  FFMA R18, R39.reuse, R51, R18 ;  /* 0x0000003327127223 */ /* 0x040fe20000000012 */
[----:B------:R-:W-:Y:S02]  /*6a80*/  HADD2.F32 R56, -RZ, R56.H1_H1 ;  /* 0x30000038ff387230 */ /* 0x000fe40000004100 */
[C---:B------:R-:W-:Y:S01]  /*6a90*/  FFMA R19, R39.reuse, R52, R19 ;  /* 0x0000003427137223 */ /* 0x040fe20000000013 */
[C---:B------:R-:W-:Y:S01]  /*6aa0*/  FMUL R6, R38.reuse, R23 ;  /* 0x0000001726067220 */ /* 0x040fe20000400000 */
[C---:B------:R-:W-:Y:S01]  /*6ab0*/  FFMA R0, R39.reuse, R53, R0 ;  /* 0x0000003527007223 */ /* 0x040fe20000000000 */
[C---:B------:R-:W-:Y:S01]  /*6ac0*/  FFMA R2, R39.reuse, R54, R2 ;  /* 0x0000003627027223 */ /* 0x040fe20000000002 */
[--C-:B------:R-:W-:Y:S02]  /*6ad0*/  HADD2.F32 R59, -RZ, R60.reuse.H0_H0 ;  /* 0x2000003cff3b7230 */ /* 0x100fe40000004100 */
[C---:B------:R-:W-:Y:S01]  /*6ae0*/  FFMA R3, R39.reuse, R55, R3 ;  /* 0x0000003727037223 */ /* 0x040fe20000000003 */
[----:B------:R-:W-:Y:S02]  /*6af0*/  HADD2.F32 R60, -RZ, R60.H1_H1 ;  /* 0x3000003cff3c7230 */ /* 0x000fe40000004100 */
[C---:B------:R-:W-:Y:S01]  /*6b00*/  FMUL R21, R38.reuse, R26 ;  /* 0x0000001a26157220 */ /* 0x040fe20000400000 */
[C---:B------:R-:W-:Y:S01]  /*6b10*/  FMUL R22, R38.reuse, R27 ;  /* 0x0000001b26167220 */ /* 0x040fe20000400000 */
[C---:B------:R-:W-:Y:S01]  /*6b20*/  FFMA R6, R39.reuse, R56, R6 ;  /* 0x0000003827067223 */ /* 0x040fe20000000006 */
[C---:B------:R-:W-:Y:S01]  /*6b30*/  FFMA R7, R39.reuse, R57, R7 ;  /* 0x0000003927077223 */ /* 0x040fe20000000007 */
[C---:B------:R-:W-:Y:S01]  /*6b40*/  FMUL R23, R38.reuse, R28 ;  /* 0x0000001c26177220 */ /* 0x040fe20000400000 */
[C---:B------:R-:W-:Y:S01]  /*6b50*/  FFMA R20, R39.reuse, R58, R20 ;  /* 0x0000003a27147223 */ /* 0x040fe20000000014 */
[--C-:B------:R-:W-:Y:S02]  /*6b60*/  HADD2.F32 R63, -RZ, R64.reuse.H0_H0 ;  /* 0x20000040ff3f7230 */ /* 0x100fe40000004100 */
[C---:B------:R-:W-:Y:S01]  /*6b70*/  FFMA R21, R39.reuse, R59, R21 ;  /* 0x0000003b27157223 */ /* 0x040fe20000000015 */
[----:B------:R-:W-:Y:S02]  /*6b80*/  HADD2.F32 R64, -RZ, R64.H1_H1 ;  /* 0x30000040ff407230 */ /* 0x000fe40000004100 */
[C---:B------:R-:W-:Y:S01]  /*6b90*/  FFMA R22, R39.reuse, R60, R22 ;  /* 0x0000003c27167223 */ /* 0x040fe20000000016 */
[C---:B------:R-:W-:Y:S01]  /*6ba0*/  FMUL R26, R38.reuse, R31 ;  /* 0x0000001f261a7220 */ /* 0x040fe20000400000 */
[C---:B------:R-:W-:Y:S01]  /*6bb0*/  FMUL R27, R38.reuse, R32 ;  /* 0x00000020261b7220 */ /* 0x040fe20000400000 */
[C---:B------:R-:W-:Y:S01]  /*6bc0*/  FFMA R23, R39.reuse, R61, R23 ;  /* 0x0000003d27177223 */ /* 0x040fe20000000017 */
[----:B------:R-:W-:Y:S01]  /*6bd0*/  FMUL R28, R38, R33 ;  /* 0x00000021261c7220 */ /* 0x000fe20000400000 */
[C---:B------:R-:W-:Y:S01]  /*6be0*/  FFMA R24, R39.reuse, R62, R24 ;  /* 0x0000003e27187223 */ /* 0x040fe20000000018 */
[--C-:B------:R-:W-:Y:S02]  /*6bf0*/  HADD2.F32 R66, -RZ, R67.reuse.H0_H0 ;  /* 0x20000043ff427230 */ /* 0x100fe40000004100 */
[C---:B------:R-:W-:Y:S01]  /*6c00*/  FFMA R25, R39.reuse, R63, R25 ;  /* 0x0000003f27197223 */ /* 0x040fe20000000019 */
[----:B------:R-:W-:Y:S02]  /*6c10*/  HADD2.F32 R67, -RZ, R67.H1_H1 ;  /* 0x30000043ff437230 */ /* 0x000fe40000004100 */
[----:B------:R-:W-:Y:S01]  /*6c20*/  FFMA R26, R39, R64, R26 ;  /* 0x00000040271a7223 */ /* 0x000fe2000000001a */
[----:B------:R-:W-:Y:S01]  /*6c30*/  F2FP.SATFINITE.E5M2.F32.PACK_AB_MERGE_C R14, R15, R14, RZ ;  /* 0x0000000e0f0e723e */ /* 0x000fe200048060ff */
[----:B------:R-:W-:Y:S01]  /*6c40*/  FFMA R27, R39, R40, R27 ;  /* 0x00000028271b7223 */ /* 0x000fe2000000001b */
[----:B------:R-:W-:Y:S01]  /*6c50*/  F2FP.SATFINITE.E5M2.F32.PACK_AB_MERGE_C R18, R19, R18, RZ ;  /* 0x000000121312723e */ /* 0x000fe200048060ff */
[C---:B------:R-:W-:Y:S01]  /*6c60*/  FFMA R28, R39.reuse, R65, R28 ;  /* 0x00000041271c7223 */ /* 0x040fe2000000001c */
[C---:B------:R-:W-:Y:S01]  /*6c70*/  FFMA R29, R39.reuse, R66, R29 ;  /* 0x00000042271d7223 */ /* 0x040fe2000000001d */
[----:B------:R-:W-:Y:S01]  /*6c80*/  FFMA R30, R39, R67, R30 ;  /* 0x00000043271e7223 */ /* 0x000fe2000000001e */
[----:B------:R-:W-:Y:S02]  /*6c90*/  F2FP.SATFINITE.E5M2.F32.PACK_AB_MERGE_C R32, R5, R4, R86 ;  /* 0x000000040520723e */ /* 0x000fe40004806056 */
[----:B------:R-:W-:Y:S02]  /*6ca0*/  F2FP.SATFINITE.E5M2.F32.PACK_AB_MERGE_C R33, R9, R8, R10 ;  /* 0x000000080921723e */ /* 0x000fe4000480600a */
[----:B------:R-:W-:Y:S02]  /*6cb0*/  F2FP.SATFINITE.E5M2.F32.PACK_AB_MERGE_C R34, R13, R12, R14 ;  /* 0x0000000c0d22723e */ /* 0x000fe4000480600e */
[----:B------:R-:W-:Y:S02]  /*6cc0*/  F2FP.SATFINITE.E5M2.F32.PACK_AB_MERGE_C R35, R17, R16, R18 ;  /* 0x000000101123723e */ /* 0x000fe40004806012 */
[----:B------:R-:W-:Y:S02]  /*6cd0*/  F2FP.SATFINITE.E5M2.F32.PACK_AB_MERGE_C R3, R6, R3, RZ ;  /* 0x000000030603723e */ /* 0x000fe400048060ff */
[----:B------:R-:W-:Y:S01]  /*6ce0*/  F2FP.SATFINITE.E5M2.F32.PACK_AB_MERGE_C R5, R22, R21, RZ ;  /* 0x000000151605723e */ /* 0x000fe200048060ff */
[----:B------:R1:W-:Y:S01]  /*6cf0*/  STS.128 [R78+UR44+0x1200], R32 ;  /* 0x001200204e007988 */ /* 0x0003e20008000c2c */
[----:B------:R-:W-:Y:S02]  /*6d00*/  F2FP.SATFINITE.E5M2.F32.PACK_AB_MERGE_C R6, R26, R25, RZ ;  /* 0x000000191a06723e */ /* 0x000fe400048060ff */
[----:B------:R-:W-:Y:S02]  /*6d10*/  F2FP.SATFINITE.E5M2.F32.PACK_AB_MERGE_C R29, R30, R29, RZ ;  /* 0x0000001d1e1d723e */ /* 0x000fe400048060ff */
[----:B------:R-:W-:Y:S02]  /*6d20*/  F2FP.SATFINITE.E5M2.F32.PACK_AB_MERGE_C R5, R20, R7, R5 ;  /* 0x000000071405723e */ /* 0x000fe40004806005 */
[----:B------:R-:W-:Y:S02]  /*6d30*/  F2FP.SATFINITE.E5M2.F32.PACK_AB_MERGE_C R4, R2, R0, R3 ;  /* 0x000000000204723e */ /* 0x000fe40004806003 */
[----:B------:R-:W-:Y:S02]  /*6d40*/  F2FP.SATFINITE.E5M2.F32.PACK_AB_MERGE_C R6, R24, R23, R6 ;  /* 0x000000171806723e */ /* 0x000fe40004806006 */
[----:B------:R-:W-:Y:S05]  /*6d50*/  F2FP.SATFINITE.E5M2.F32.PACK_AB_MERGE_C R7, R28, R27, R29 ;  /* 0x0000001b1c07723e */ /* 0x000fea000480601d */
[----:B------:R1:W-:Y:S01]  /*6d60*/  STS.128 [R77+0x1010], R4 ;  /* 0x001010044d007388 */ /* 0x0003e20000000c00 */
[----:B------:R-:W-:Y:S01]  /*6d70*/  @!PT LDS RZ, [RZ] ;  /* 0x00000000fffff984 */ /* 0x000fe20000000800 */
[----:B------:R-:W-:Y:S01]  /*6d80*/  @!PT LDS RZ, [RZ] ;  /* 0x00000000fffff984 */ /* 0x000fe20000000800 */
[----:B------:R-:W-:Y:S01]  /*6d90*/  @!PT LDS RZ, [RZ] ;  /* 0x00000000fffff984 */ /* 0x000fe20000000800 */
[----:B------:R-:W-:Y:S01]  /*6da0*/  @!PT LDS RZ, [RZ] ;  /* 0x00000000fffff984 */ /* 0x000fe20000000800 */
[----:B------:R3:W-:Y:S07]  /*6db0*/  MEMBAR.ALL.CTA ;  /* 0x0000000000007992 */ /* 0x0007ee0000008000 */
[----:B---3--:R-:W3:Y:S02]  /*6dc0*/  FENCE.VIEW.ASYNC.S ;  /* 0x00000000000073c6 */ /* 0x008ee40000000000 */
[----:B---3--:R-:W-:Y:S06]  /*6dd0*/  BAR.SYNC.DEFER_BLOCKING 0x1, 0x80 ;  /* 0x0042000000007b1d */ /* 0x008fec0000010000 */
[----:B------:R-:W-:Y:S05]  /*6de0*/  @P0 BRA `(.L_x_110) ;  /* 0x0000000000300947 */ /* 0x000fea0003800000 */
[----:B------:R-:W-:Y:S02]  /*6df0*/  UIADD3 UR4, UPT, UPT, UR44, 0x1200, URZ ;  /* 0x000012002c047890 */ /* 0x000fe4000fffe0ff */
[----:B------:R-:W-:Y:S02]  /*6e00*/  USHF.L.U32 UR9, UR45, 0x6, URZ ;  /* 0x000000062d097899 */ /* 0x000fe400080006ff */
[----:B------:R-:W-:Y:S02]  /*6e10*/  USHF.L.U32 UR10, UR46, 0x6, URZ ;  /* 0x000000062e0a7899 */ /* 0x000fe400080006ff */
[----:B------:R-:W-:Y:S01]  /*6e20*/  MOV R85, UR4 ;  /* 0x0000000400557c02 */ /* 0x000fe20008000f00 */
[----:B------:R-:W-:Y:S01]  /*6e30*/  UIADD3 UR4, UP0, UPT, UR62, 0x680, URZ ;  /* 0x000006803e047890 */ /* 0x000fe2000ff1e0ff */
[----:B------:R-:W-:Y:S02]  /*6e40*/  UMOV UR11, UR36 ;  /* 0x00000024000b7c82 */ /* 0x000fe40008000000 */
[----:B------:R-:W-:Y:S01]  /*6e50*/  R2UR UR8, R85 ;  /* 0x00000000550872ca */ /* 0x000fe200000e0000 */
[----:B------:R-:W-:Y:S11]  /*6e60*/  UIADD3.X UR5, UPT, UPT, URZ, UR63, URZ, UP0, !UPT ;  /* 0x0000003fff057290 */ /* 0x000ff600087fe4ff */
[----:B------:R-:W-:Y:S01]  /*6e70*/  @!UPT UIADD3 URZ, UPT, UPT, URZ, URZ, URZ ;  /* 0x000000fffffff290 */ /* 0x000fe2000fffe0ff */
[----:B------:R3:W-:Y:S01]  /*6e80*/  UTMASTG.3D [UR8], [UR4] ;  /* 0x00000008040073b5 */ /* 0x0007e20008010000 */
[----:B------:R0:W-:Y:S01]  /*6e90*/  UTMACMDFLUSH ;  /* 0x00000000000079b7 */ /* 0x0001e20000000000 */
[----:B---3--:R-:W-:Y:S04]  /*6ea0*/  DEPBAR.LE SB0, 0x0 ;  /* 0x000080000000791a */ /* 0x008fe80000000000 */
.L_x_110:
[----:B------:R-:W-:Y:S05]  /*6eb0*/  BSYNC.RECONVERGENT B0 ;  /* 0x0000000000007941 */ /* 0x000fea0003800200 */
.L_x_109:
[----:B------:R-:W-:Y:S01]  /*6ec0*/  BAR.SYNC.DEFER_BLOCKING 0x1, 0x80 ;  /* 0x0042000000007b1d */ /* 0x000fe20000010000 */
[----:B------:R-:W-:Y:S01]  /*6ed0*/  ISETP.NE.AND P0, PT, R81, 0x2, PT ;  /* 0x000000025100780c */ /* 0x000fe20003f05270 */
[----:B------:R-:W-:Y:S01]  /*6ee0*/  UISETP.NE.AND UP0, UPT, UR47, URZ, UPT ;  /* 0x000000ff2f00728c */ /* 0x000fe2000bf05270 */
[----:B------:R-:W-:Y:S01]  /*6ef0*/  ISETP.NE.AND P1, PT, R36, 0x4, PT ;  /* 0x000000042400780c */ /* 0x000fe20003f25270 */
[----:B------:R-:W-:Y:S01]  /*6f00*/  UIADD3 UR45, UPT, UPT, UR37, UR60, URZ ;  /* 0x0000003c252d7290 */ /* 0x000fe2000fffe0ff */
[----:B------:R-:W-:Y:S01]  /*6f10*/  SEL R2, RZ, 0x1, P0 ;  /* 0x00000001ff027807 */ /* 0x000fe20000000000 */
[----:B------:R-:W-:Y:S01]  /*6f20*/  UIADD3 UR46, UPT, UPT, UR38, UR57, URZ ;  /* 0x00000039262e7290 */ /* 0x000fe2000fffe0ff */
[----:B------:R-:W-:Y:S02]  /*6f30*/  SEL R0, RZ, 0x1, P1 ;  /* 0x00000001ff007807 */ /* 0x000fe40000800000 */
[----:B------:R-:W-:Y:S02]  /*6f40*/  LOP3.LUT R83, R83, R2, RZ, 0x3c, !PT ;  /* 0x0000000253537212 */ /* 0x000fe400078e3cff */
[----:B------:R-:W-:Y:S02]  /*6f50*/  LOP3.LUT R84, R84, R0, RZ, 0x3c, !PT ;  /* 0x0000000054547212 */ /* 0x000fe400078e3cff */
[----:B------:R-:W-:Y:S02]  /*6f60*/  SEL R81, R81, RZ, P0 ;  /* 0x000000ff51517207 */ /* 0x000fe40000000000 */
[----:B------:R-:W-:Y:S01]  /*6f70*/  SEL R36, R36, RZ, P1 ;  /* 0x000000ff24247207 */ /* 0x000fe20000800000 */
[----:B------:R-:W-:Y:S01]  /*6f80*/  UMOV UR36, UR51 ;  /* 0x0000003300247c82 */ /* 0x000fe20008000000 */
[----:B------:R-:W-:Y:S05]  /*6f90*/  BRA.U UP0, `(.L_x_111) ;  /* 0xffffffe5002c7547 */ /* 0x000fea000b83ffff */
[----:B------:R-:W-:Y:S05]  /*6fa0*/  EXIT ;  /* 0x000000000000794d */ /* 0x000fea0003800000 */
.L_x_25:
[----:B--2---:R2:W3:Y:S02]  /*6fb0*/  SYNCS.PHASECHK.TRANS64.TRYWAIT P0, [R0+URZ+0x160], R2 ;  /* 0x00016002000075a7 */ /* 0x0044e400080011ff */
[----:B---3--:R-:W-:Y:S05]  /*6fc0*/  @!P0 NANOSLEEP.SYNCS 0x989680 ;  /* 0x009896800000895d */ /* 0x008fea0003900000 */
[----:B------:R-:W3:Y:S02]  /*6fd0*/  @!P0 SYNCS.PHASECHK.TRANS64 P0, [R0+URZ+0x160], R2 ;  /* 0x00016002000085a7 */ /* 0x000ee400080010ff */
[----:B---3--:R-:W-:Y:S05]  /*6fe0*/  @!P0 BRA `(.L_x_25) ;  /* 0xfffffffc00f08947 */ /* 0x008fea000383ffff */
[----:B------:R-:W-:Y:S05]  /*6ff0*/  BRA `(.L_x_112) ;  /* 0xffffffa800ac7947 */ /* 0x000fea000383ffff */
.L_x_28:
[----:B-1----:R-:W-:-:S07]  /*7000*/  MOV R0, UR33 ;  /* 0x0000002100007c02 */ /* 0x002fce0008000f00 */
.L_x_113:
[----:B-1----:R1:W2:Y:S02]  /*7010*/  SYNCS.PHASECHK.TRANS64.TRYWAIT P0, [R0+URZ+0x68], R3 ;  /* 0x00006803000075a7 */ /* 0x0022a400080011ff */
[----:B--2---:R-:W-:Y:S05]  /*7020*/  @!P0 NANOSLEEP.SYNCS 0x989680 ;  /* 0x009896800000895d */ /* 0x004fea0003900000 */
[----:B------:R-:W2:Y:S02]  /*7030*/  @!P0 SYNCS.PHASECHK.TRANS64 P0, [R0+URZ+0x68], R3 ;  /* 0x00006803000085a7 */ /* 0x000ea400080010ff */
[----:B--2---:R-:W-:Y:S05]  /*7040*/  @!P0 BRA `(.L_x_113) ;  /* 0xfffffffc00f08947 */ /* 0x004fea000383ffff */
[----:B------:R-:W-:Y:S05]  /*7050*/  BRA `(.L_x_27) ;  /* 0xffffffa800f87947 */ /* 0x000fea000383ffff */
.L_x_35:
[----:B-1----:R-:W-:-:S07]  /*7060*/  MOV R0, UR17 ;  /* 0x0000001100007c02 */ /* 0x002fce0008000f00 */
.L_x_114:
[----:B-1----:R1:W2:Y:S02]  /*7070*/  SYNCS.PHASECHK.TRANS64.TRYWAIT P0, [R0+URZ+0x68], R3 ;  /* 0x00006803000075a7 */ /* 0x0022a400080011ff */
[----:B--2---:R-:W-:Y:S05]  /*7080*/  @!P0 NANOSLEEP.SYNCS 0x989680 ;  /* 0x009896800000895d */ /* 0x004fea0003900000 */
[----:B------:R-:W2:Y:S02]  /*7090*/  @!P0 SYNCS.PHASECHK.TRANS64 P0, [R0+URZ+0x68], R3 ;  /* 0x00006803000085a7 */ /* 0x000ea400080010ff */
[----:B--2---:R-:W-:Y:S05]  /*70a0*/  @!P0 BRA `(.L_x_114) ;  /* 0xfffffffc00f08947 */ /* 0x004fea000383ffff */
[----:B------:R-:W-:Y:S05]  /*70b0*/  BRA `(.L_x_34) ;  /* 0xffffffac00bc7947 */ /* 0x000fea000383ffff */
.L_x_40:
[----:B-1----:R1:W2:Y:S02]  /*70c0*/  SYNCS.PHASECHK.TRANS64.TRYWAIT P0, [R3+URZ+0xf0], R0 ;  /* 0x0000f000030075a7 */ /* 0x0022a400080011ff */
[----:B--2---:R-:W-:Y:S05]  /*70d0*/  @!P0 NANOSLEEP.SYNCS 0x989680 ;  /* 0x009896800000895d */ /* 0x004fea0003900000 */
[----:B------:R-:W2:Y:S02]  /*70e0*/  @!P0 SYNCS.PHASECHK.TRANS64 P0, [R3+URZ+0xf0], R0 ;  /* 0x0000f000030085a7 */ /* 0x000ea400080010ff */
[----:B--2---:R-:W-:Y:S05]  /*70f0*/  @!P0 BRA `(.L_x_40) ;  /* 0xfffffffc00f08947 */ /* 0x004fea000383ffff */
[----:B------:R-:W-:Y:S05]  /*7100*/  BRA `(.L_x_115) ;  /* 0xffffffb000687947 */ /* 0x000fea000383ffff */
.L_x_44:
[----:B------:R-:W-:-:S07]  /*7110*/  MOV R0, UR4 ;  /* 0x0000000400007c02 */ /* 0x000fce0008000f00 */
.L_x_116:
[----:B-1----:R1:W2:Y:S02]  /*7120*/  SYNCS.PHASECHK.TRANS64.TRYWAIT P0, [R0+URZ], R2 ;  /* 0x00000002000075a7 */ /* 0x0022a400080011ff */
[----:B--2---:R-:W-:Y:S05]  /*7130*/  @!P0 NANOSLEEP.SYNCS 0x989680 ;  /* 0x009896800000895d */ /* 0x004fea0003900000 */
[----:B------:R-:W2:Y:S02]  /*7140*/  @!P0 SYNCS.PHASECHK.TRANS64 P0, [R0+URZ], R2 ;  /* 0x00000002000085a7 */ /* 0x000ea400080010ff */
[----:B--2---:R-:W-:Y:S05]  /*7150*/  @!P0 BRA `(.L_x_116) ;  /* 0xfffffffc00f08947 */ /* 0x004fea000383ffff */
[----:B------:R-:W-:Y:S05]  /*7160*/  BRA `(.L_x_117) ;  /* 0xffffffb8000c7947 */ /* 0x000fea000383ffff */
.L_x_45:
[----:B------:R-:W-:-:S07]  /*7170*/  MOV R0, UR5 ;  /* 0x0000000500007c02 */ /* 0x000fce0008000f00 */
.L_x_118:
[----:B-1----:R1:W2:Y:S02]  /*7180*/  SYNCS.PHASECHK.TRANS64.TRYWAIT P0, [R0+URZ], R3 ;  /* 0x00000003000075a7 */ /* 0x0022a400080011ff */
[----:B--2---:R-:W-:Y:S05]  /*7190*/  @!P0 NANOSLEEP.SYNCS 0x989680 ;  /* 0x009896800000895d */ /* 0x004fea0003900000 */
[----:B------:R-:W2:Y:S02]  /*71a0*/  @!P0 SYNCS.PHASECHK.TRANS64 P0, [R0+URZ], R3 ;  /* 0x00000003000085a7 */ /* 0x000ea400080010ff */
[----:B--2---:R-:W-:Y:S05]  /*71b0*/  @!P0 BRA `(.L_x_118) ;  /* 0xfffffffc00f08947 */ /* 0x004fea000383ffff */
[----:B------:R-:W-:Y:S05]  /*71c0*/  BRA `(.L_x_119) ;  /* 0xffffffb800187947 */ /* 0x000fea000383ffff */
.L_x_46:
[----:B------:R-:W-:-:S07]  /*71d0*/  MOV R0, UR5 ;  /* 0x0000000500007c02 */ /* 0x000fce0008000f00 */
.L_x_120:
[----:B-1----:R1:W2:Y:S02]  /*71e0*/  SYNCS.PHASECHK.TRANS64.TRYWAIT P0, [R0+URZ], R3 ;  /* 0x00000003000075a7 */ /* 0x0022a400080011ff */
[----:B--2---:R-:W-:Y:S05]  /*71f0*/  @!P0 NANOSLEEP.SYNCS 0x989680 ;  /* 0x009896800000895d */ /* 0x004fea0003900000 */
[----:B------:R-:W2:Y:S02]  /*7200*/  @!P0 SYNCS.PHASECHK.TRANS64 P0, [R0+URZ], R3 ;  /* 0x00000003000085a7 */ /* 0x000ea400080010ff */
[----:B--2---:R-:W-:Y:S05]  /*7210*/  @!P0 BRA `(.L_x_120) ;  /* 0xfffffffc00f08947 */ /* 0x004fea000383ffff */
[----:B------:R-:W-:Y:S05]  /*7220*/  BRA `(.L_x_121) ;  /* 0xffffffb800247947 */ /* 0x000fea000383ffff */
.L_x_47:
[----:B------:R-:W-:-:S07]  /*7230*/  MOV R0, UR5 ;  /* 0x0000000500007c02 */ /* 0x000fce0008000f00 */
.L_x_122:
[----:B-1----:R1:W2:Y:S02]  /*7240*/  SYNCS.PHASECHK.TRANS64.TRYWAIT P0, [R0+URZ], R3 ;  /* 0x00000003000075a7 */ /* 0x0022a400080011ff */
[----:B--2---:R-:W-:Y:S05]  /*7250*/  @!P0 NANOSLEEP.SYNCS 0x989680 ;  /* 0x009896800000895d */ /* 0x004fea0003900000 */
[----:B------:R-:W2:Y:S02]  /*7260*/  @!P0 SYNCS.PHASECHK.TRANS64 P0, [R0+URZ], R3 ;  /* 0x00000003000085a7 */ /* 0x000ea400080010ff */
[----:B--2---:R-:W-:Y:S05]  /*7270*/  @!P0 BRA `(.L_x_122) ;  /* 0xfffffffc00f08947 */ /* 0x004fea000383ffff */
[----:B------:R-:W-:Y:S05]  /*7280*/  BRA `(.L_x_123) ;  /* 0xffffffb800307947 */ /* 0x000fea000383ffff */
.L_x_48:
[----:B------:R-:W-:-:S07]  /*7290*/  MOV R0, UR5 ;  /* 0x0000000500007c02 */ /* 0x000fce0008000f00 */
.L_x_124:
[----:B-1----:R1:W2:Y:S02]  /*72a0*/  SYNCS.PHASECHK.TRANS64.TRYWAIT P0, [R0+URZ], R3 ;  /* 0x00000003000075a7 */ /* 0x0022a400080011ff */
[----:B--2---:R-:W-:Y:S05]  /*72b0*/  @!P0 NANOSLEEP.SYNCS 0x989680 ;  /* 0x009896800000895d */ /* 0x004fea0003900000 */
[----:B------:R-:W2:Y:S02]  /*72c0*/  @!P0 SYNCS.PHASECHK.TRANS64 P0, [R0+URZ], R3 ;  /* 0x00000003000085a7 */ /* 0x000ea400080010ff */
[----:B--2---:R-:W-:Y:S05]  /*72d0*/  @!P0 BRA `(.L_x_124) ;  /* 0xfffffffc00f08947 */ /* 0x004fea000383ffff */
[----:B------:R-:W-:Y:S05]  /*72e0*/  BRA `(.L_x_125) ;  /* 0xffffffb8003c7947 */ /* 0x000fea000383ffff */
.L_x_49:
[----:B------:R-:W-:-:S07]  /*72f0*/  MOV R0, UR5 ;  /* 0x0000000500007c02 */ /* 0x000fce0008000f00 */
.L_x_126:
[----:B-1----:R1:W2:Y:S02]  /*7300*/  SYNCS.PHASECHK.TRANS64.TRYWAIT P0, [R0+URZ], R3 ;  /* 0x00000003000075a7 */ /* 0x0022a400080011ff */
[----:B--2---:R-:W-:Y:S05]  /*7310*/  @!P0 NANOSLEEP.SYNCS 0x989680 ;  /* 0x009896800000895d */ /* 0x004fea0003900000 */
[----:B------:R-:W2:Y:S02]  /*7320*/  @!P0 SYNCS.PHASECHK.TRANS64 P0, [R0+URZ], R3 ;  /* 0x00000003000085a7 */ /* 0x000ea400080010ff */
[----:B--2---:R-:W-:Y:S05]  /*7330*/  @!P0 BRA `(.L_x_126) ;  /* 0xfffffffc00f08947 */ /* 0x004fea000383ffff */
[----:B------:R-:W-:Y:S05]  /*7340*/  BRA `(.L_x_127) ;  /* 0xffffffb800487947 */ /* 0x000fea000383ffff */
.L_x_50:
[----:B------:R-:W-:-:S07]  /*7350*/  MOV R0, UR5 ;  /* 0x0000000500007c02 */ /* 0x000fce0008000f00 */
.L_x_128:
[----:B-1----:R1:W2:Y:S02]  /*7360*/  SYNCS.PHASECHK.TRANS64.TRYWAIT P0, [R0+URZ], R3 ;  /* 0x00000003000075a7 */ /* 0x0022a400080011ff */
[----:B--2---:R-:W-:Y:S05]  /*7370*/  @!P0 NANOSLEEP.SYNCS 0x989680 ;  /* 0x009896800000895d */ /* 0x004fea0003900000 */
[----:B------:R-:W2:Y:S02]  /*7380*/  @!P0 SYNCS.PHASECHK.TRANS64 P0, [R0+URZ], R3 ;  /* 0x00000003000085a7 */ /* 0x000ea400080010ff */
[----:B--2---:R-:W-:Y:S05]  /*7390*/  @!P0 BRA `(.L_x_128) ;  /* 0xfffffffc00f08947 */ /* 0x004fea000383ffff */
[----:B------:R-:W-:Y:S05]  /*73a0*/  BRA `(.L_x_129) ;  /* 0xffffffb800547947 */ /* 0x000fea000383ffff */
.L_x_51:
[----:B------:R-:W-:-:S07]  /*73b0*/  MOV R0, UR5 ;  /* 0x0000000500007c02 */ /* 0x000fce0008000f00 */
.L_x_130:
[----:B-1----:R1:W2:Y:S02]  /*73c0*/  SYNCS.PHASECHK.TRANS64.TRYWAIT P0, [R0+URZ], R3 ;  /* 0x00000003000075a7 */ /* 0x0022a400080011ff */
[----:B--2---:R-:W-:Y:S05]  /*73d0*/  @!P0 NANOSLEEP.SYNCS 0x989680 ;  /* 0x009896800000895d */ /* 0x004fea0003900000 */
[----:B------:R-:W2:Y:S02]  /*73e0*/  @!P0 SYNCS.PHASECHK.TRANS64 P0, [R0+URZ], R3 ;  /* 0x00000003000085a7 */ /* 0x000ea400080010ff */
[----:B--2---:R-:W-:Y:S05]  /*73f0*/  @!P0 BRA `(.L_x_130) ;  /* 0xfffffffc00f08947 */ /* 0x004fea000383ffff */
[----:B------:R-:W-:Y:S05]  /*7400*/  BRA `(.L_x_131) ;  /* 0xffffffb800607947 */ /* 0x000fea000383ffff */
.L_x_52:
[----:B------:R-:W-:-:S07]  /*7410*/  MOV R0, UR5 ;  /* 0x0000000500007c02 */ /* 0x000fce0008000f00 */
.L_x_132:
[----:B-1----:R1:W2:Y:S02]  /*7420*/  SYNCS.PHASECHK.TRANS64.TRYWAIT P0, [R0+URZ], R3 ;  /* 0x00000003000075a7 */ /* 0x0022a400080011ff */
[----:B--2---:R-:W-:Y:S05]  /*7430*/  @!P0 NANOSLEEP.SYNCS 0x989680 ;  /* 0x009896800000895d */ /* 0x004fea0003900000 */
[----:B------:R-:W2:Y:S02]  /*7440*/  @!P0 SYNCS.PHASECHK.TRANS64 P0, [R0+URZ], R3 ;  /* 0x00000003000085a7 */ /* 0x000ea400080010ff */
[----:B--2---:R-:W-:Y:S05]  /*7450*/  @!P0 BRA `(.L_x_132) ;  /* 0xfffffffc00f08947 */ /* 0x004fea000383ffff */
[----:B------:R-:W-:Y:S05]  /*7460*/  BRA `(.L_x_133) ;  /* 0xffffffb8006c7947 */ /* 0x000fea000383ffff */
.L_x_53:
[----:B------:R-:W-:-:S07]  /*7470*/  MOV R0, UR5 ;  /* 0x0000000500007c02 */ /* 0x000fce0008000f00 */
.L_x_134:
[----:B-1----:R1:W2:Y:S02]  /*7480*/  SYNCS.PHASECHK.TRANS64.TRYWAIT P0, [R0+URZ], R3 ;  /* 0x00000003000075a7 */ /* 0x0022a400080011ff */
[----:B--2---:R-:W-:Y:S05]  /*7490*/  @!P0 NANOSLEEP.SYNCS 0x989680 ;  /* 0x009896800000895d */ /* 0x004fea0003900000 */
[----:B------:R-:W2:Y:S02]  /*74a0*/  @!P0 SYNCS.PHASECHK.TRANS64 P0, [R0+URZ], R3 ;  /* 0x00000003000085a7 */ /* 0x000ea400080010ff */
[----:B--2---:R-:W-:Y:S05]  /*74b0*/  @!P0 BRA `(.L_x_134) ;  /* 0xfffffffc00f08947 */ /* 0x004fea000383ffff */
[----:B------:R-:W-:Y:S05]  /*74c0*/  BRA `(.L_x_135) ;  /* 0xffffffb800787947 */ /* 0x000fea000383ffff */
.L_x_54:
[----:B------:R-:W-:-:S07]  /*74d0*/  MOV R0, UR5 ;  /* 0x0000000500007c02 */ /* 0x000fce0008000f00 */
.L_x_136:
[----:B-1----:R1:W2:Y:S02]  /*74e0*/  SYNCS.PHASECHK.TRANS64.TRYWAIT P0, [R0+URZ], R3 ;  /* 0x00000003000075a7 */ /* 0x0022a400080011ff */
[----:B--2---:R-:W-:Y:S05]  /*74f0*/  @!P0 NANOSLEEP.SYNCS 0x989680 ;  /* 0x009896800000895d */ /* 0x004fea0003900000 */
[----:B------:R-:W2:Y:S02]  /*7500*/  @!P0 SYNCS.PHASECHK.TRANS64 P0, [R0+URZ], R3 ;  /* 0x00000003000085a7 */ /* 0x000ea400080010ff */
[----:B--2---:R-:W-:Y:S05]  /*7510*/  @!P0 BRA `(.L_x_136) ;  /* 0xfffffffc00f08947 */ /* 0x004fea000383ffff */
[----:B------:R-:W-:Y:S05]  /*7520*/  BRA `(.L_x_137) ;  /* 0xffffffb800847947 */ /* 0x000fea000383ffff */
.L_x_55:
[----:B------:R-:W-:-:S07]  /*7530*/  MOV R0, UR5 ;  /* 0x0000000500007c02 */ /* 0x000fce0008000f00 */
.L_x_138:
[----:B-1----:R1:W2:Y:S02]  /*7540*/  SYNCS.PHASECHK.TRANS64.TRYWAIT P0, [R0+URZ], R3 ;  /* 0x00000003000075a7 */ /* 0x0022a400080011ff */
[----:B--2---:R-:W-:Y:S05]  /*7550*/  @!P0 NANOSLEEP.SYNCS 0x989680 ;  /* 0x009896800000895d */ /* 0x004fea0003900000 */
[----:B------:R-:W2:Y:S02]  /*7560*/  @!P0 SYNCS.PHASECHK.TRANS64 P0, [R0+URZ], R3 ;  /* 0x00000003000085a7 */ /* 0x000ea400080010ff */
[----:B--2---:R-:W-:Y:S05]  /*7570*/  @!P0 BRA `(.L_x_138) ;  /* 0xfffffffc00f08947 */ /* 0x004fea000383ffff */
[----:B------:R-:W-:Y:S05]  /*7580*/  BRA `(.L_x_139) ;  /* 0xffffffb800907947 */ /* 0x000fea000383ffff */
.L_x_58:
[----:B--2---:R2:W3:Y:S02]  /*7590*/  SYNCS.PHASECHK.TRANS64.TRYWAIT P0, [R2+URZ+0x150], R4 ;  /* 0x00015004020075a7 */ /* 0x0044e400080011ff */
[----:B---3--:R-:W-:Y:S05]  /*75a0*/  @!P0 NANOSLEEP.SYNCS 0x989680 ;  /* 0x009896800000895d */ /* 0x008fea0003900000 */
[----:B------:R-:W3:Y:S02]  /*75b0*/  @!P0 SYNCS.PHASECHK.TRANS64 P0, [R2+URZ+0x150], R4 ;  /* 0x00015004020085a7 */ /* 0x000ee400080010ff */
[----:B---3--:R-:W-:Y:S05]  /*75c0*/  @!P0 BRA `(.L_x_58) ;  /* 0xfffffffc00f08947 */ /* 0x008fea000383ffff */
[----:B------:R-:W-:Y:S05]  /*75d0*/  BRA `(.L_x_140) ;  /* 0xffffffb800ec7947 */ /* 0x000fea000383ffff */
.L_x_59:
[----:B------:R-:W-:-:S07]  /*75e0*/  MOV R2, UR4 ;  /* 0x0000000400027c02 */ /* 0x000fce0008000f00 */
.L_x_141:
[----:B--2---:R2:W3:Y:S02]  /*75f0*/  SYNCS.PHASECHK.TRANS64.TRYWAIT P0, [R2+URZ+0x100], R5 ;  /* 0x00010005020075a7 */ /* 0x0044e400080011ff */
[----:B---3--:R-:W-:Y:S05]  /*7600*/  @!P0 NANOSLEEP.SYNCS 0x989680 ;  /* 0x009896800000895d */ /* 0x008fea0003900000 */
[----:B------:R-:W3:Y:S02]  /*7610*/  @!P0 SYNCS.PHASECHK.TRANS64 P0, [R2+URZ+0x100], R5 ;  /* 0x00010005020085a7 */ /* 0x000ee400080010ff */
[----:B---3--:R-:W-:Y:S05]  /*7620*/  @!P0 BRA `(.L_x_141) ;  /* 0xfffffffc00f08947 */ /* 0x008fea000383ffff */
[----:B------:R-:W-:Y:S05]  /*7630*/  BRA `(.L_x_142) ;  /* 0xffffffb800fc7947 */ /* 0x000fea000383ffff */
.L_x_60:
[----:B--2---:R2:W3:Y:S02]  /*7640*/  SYNCS.PHASECHK.TRANS64.TRYWAIT P1, [R2+URZ+0xf0], R4 ;  /* 0x0000f004020075a7 */ /* 0x0044e400080211ff */
[----:B---3--:R-:W-:Y:S05]  /*7650*/  @!P1 NANOSLEEP.SYNCS 0x989680 ;  /* 0x009896800000995d */ /* 0x008fea0003900000 */
[----:B------:R-:W3:Y:S02]  /*7660*/  @!P1 SYNCS.PHASECHK.TRANS64 P1, [R2+URZ+0xf0], R4 ;  /* 0x0000f004020095a7 */ /* 0x000ee400080210ff */
[----:B---3--:R-:W-:Y:S05]  /*7670*/  @!P1 BRA `(.L_x_60) ;  /* 0xfffffffc00f09947 */ /* 0x008fea000383ffff */
[----:B------:R-:W-:Y:S05]  /*7680*/  BRA `(.L_x_143) ;  /* 0xffffffbc002c7947 */ /* 0x000fea000383ffff */
.L_x_63:
[----:B------:R-:W-:-:S07]  /*7690*/  MOV R0, UR4 ;  /* 0x0000000400007c02 */ /* 0x000fce0008000f00 */
.L_x_144:
[----:B--2---:R2:W3:Y:S02]  /*76a0*/  SYNCS.PHASECHK.TRANS64.TRYWAIT P0, [R0+URZ+0x100], R2 ;  /* 0x00010002000075a7 */ /* 0x0044e400080011ff */
[----:B---3--:R-:W-:Y:S05]  /*76b0*/  @!P0 NANOSLEEP.SYNCS 0x989680 ;  /* 0x009896800000895d */ /* 0x008fea0003900000 */
[----:B------:R-:W3:Y:S02]  /*76c0*/  @!P0 SYNCS.PHASECHK.TRANS64 P0, [R0+URZ+0x100], R2 ;  /* 0x00010002000085a7 */ /* 0x000ee400080010ff */
[----:B---3--:R-:W-:Y:S05]  /*76d0*/  @!P0 BRA `(.L_x_144) ;  /* 0xfffffffc00f08947 */ /* 0x008fea000383ffff */
[----:B------:R-:W-:Y:S05]  /*76e0*/  BRA `(.L_x_62) ;  /* 0xffffffbc00807947 */ /* 0x000fea000383ffff */
.L_x_70:
[----:B-1----:R1:W2:Y:S02]  /*76f0*/  SYNCS.PHASECHK.TRANS64.TRYWAIT P1, [R0+URZ+0xf0], R2 ;  /* 0x0000f002000075a7 */ /* 0x0022a400080211ff */
[----:B--2---:R-:W-:Y:S05]  /*7700*/  @!P1 NANOSLEEP.SYNCS 0x989680 ;  /* 0x009896800000995d */ /* 0x004fea0003900000 */
[----:B------:R-:W2:Y:S02]  /*7710*/  @!P1 SYNCS.PHASECHK.TRANS64 P1, [R0+URZ+0xf0], R2 ;  /* 0x0000f002000095a7 */ /* 0x000ea400080210ff */
[----:B--2---:R-:W-:Y:S05]  /*7720*/  @!P1 BRA `(.L_x_70) ;  /* 0xfffffffc00f09947 */ /* 0x004fea000383ffff */
[----:B------:R-:W-:Y:S05]  /*7730*/  BRA `(.L_x_145) ;  /* 0xffffffc000f47947 */ /* 0x000fea000383ffff */
.L_x_71:
[----:B------:R-:W-:-:S07]  /*7740*/  MOV R2, UR31 ;  /* 0x0000001f00027c02 */ /* 0x000fce0008000f00 */
.L_x_146:
[----:B-1----:R1:W2:Y:S02]  /*7750*/  SYNCS.PHASECHK.TRANS64.TRYWAIT P0, [R2+URZ+0x130], R0 ;  /* 0x00013000020075a7 */ /* 0x0022a400080011ff */
[----:B--2---:R-:W-:Y:S05]  /*7760*/  @!P0 NANOSLEEP.SYNCS 0x989680 ;  /* 0x009896800000895d */ /* 0x004fea0003900000 */
[----:B------:R-:W2:Y:S02]  /*7770*/  @!P0 SYNCS.PHASECHK.TRANS64 P0, [R2+URZ+0x130], R0 ;  /* 0x00013000020085a7 */ /* 0x000ea400080010ff */
[----:B--2---:R-:W-:Y:S05]  /*7780*/  @!P0 BRA `(.L_x_146) ;  /* 0xfffffffc00f08947 */ /* 0x004fea000383ffff */
[----:B------:R-:W-:Y:S05]  /*7790*/  BRA `(.L_x_147) ;  /* 0xffffffc400447947 */ /* 0x000fea000383ffff */
.L_x_74:
[----:B------:R-:W-:Y:S07]  /*77a0*/  MOV R0, UR5 ;  /* 0x0000000500007c02 */ /* 0x000fee0008000f00 */
.L_x_148:
[----:B-1----:R1:W2:Y:S02]  /*77b0*/  SYNCS.PHASECHK.TRANS64.TRYWAIT P0, [R0+URZ], R2 ;  /* 0x00000002000075a7 */ /* 0x0022a400080011ff */
[----:B--2---:R-:W-:Y:S05]  /*77c0*/  @!P0 NANOSLEEP.SYNCS 0x989680 ;  /* 0x009896800000895d */ /* 0x004fea0003900000 */
[----:B------:R-:W2:Y:S02]  /*77d0*/  @!P0 SYNCS.PHASECHK.TRANS64 P0, [R0+URZ], R2 ;  /* 0x00000002000085a7 */ /* 0x000ea400080010ff */
[----:B--2---:R-:W-:Y:S05]  /*77e0*/  @!P0 BRA `(.L_x_148) ;  /* 0xfffffffc00f08947 */ /* 0x004fea000383ffff */
[----:B------:R-:W-:Y:S05]  /*77f0*/  BRA `(.L_x_73) ;  /* 0xffffffc400607947 */ /* 0x000fea000383ffff */
.L_x_77:
[----:B------:R-:W-:-:S07]  /*7800*/  MOV R0, UR4 ;  /* 0x0000000400007c02 */ /* 0x000fce0008000f00 */
.L_x_149:
[----:B--2---:R2:W4:Y:S02]  /*7810*/  SYNCS.PHASECHK.TRANS64.TRYWAIT P0, [R0+URZ], R2 ;  /* 0x00000002000075a7 */ /* 0x00452400080011ff */
[----:B----4-:R-:W-:Y:S05]  /*7820*/  @!P0 NANOSLEEP.SYNCS 0x989680 ;  /* 0x009896800000895d */ /* 0x010fea0003900000 */
[----:B------:R-:W4:Y:S02]  /*7830*/  @!P0 SYNCS.PHASECHK.TRANS64 P0, [R0+URZ], R2 ;  /* 0x00000002000085a7 */ /* 0x000f2400080010ff */
[----:B----4-:R-:W-:Y:S05]  /*7840*/  @!P0 BRA `(.L_x_149) ;  /* 0xfffffffc00f08947 */ /* 0x010fea000383ffff */
[----:B------:R-:W-:Y:S05]  /*7850*/  BRA `(.L_x_150) ;  /* 0xffffffc8003c7947 */ /* 0x000fea000383ffff */
.L_x_78:
[----:B------:R-:W-:-:S07]  /*7860*/  MOV R0, UR5 ;  /* 0x0000000500007c02 */ /* 0x000fce0008000f00 */
.L_x_151:
[----:B-1----:R1:W2:Y:S02]  /*7870*/  SYNCS.PHASECHK.TRANS64.TRYWAIT P0, [R0+URZ], R3 ;  /* 0x00000003000075a7 */ /* 0x0022a400080011ff */
[----:B--2---:R-:W-:Y:S05]  /*7880*/  @!P0 NANOSLEEP.SYNCS 0x989680 ;  /* 0x009896800000895d */ /* 0x004fea0003900000 */
[----:B------:R-:W2:Y:S02]  /*7890*/  @!P0 SYNCS.PHASECHK.TRANS64 P0, [R0+URZ], R3 ;  /* 0x00000003000085a7 */ /* 0x000ea400080010ff */
[----:B--2---:R-:W-:Y:S05]  /*78a0*/  @!P0 BRA `(.L_x_151) ;  /* 0xfffffffc00f08947 */ /* 0x004fea000383ffff */
[----:B------:R-:W-:Y:S05]  /*78b0*/  BRA `(.L_x_152) ;  /* 0xffffffc800487947 */ /* 0x000fea000383ffff */
.L_x_79:
[----:B------:R-:W-:-:S07]  /*78c0*/  MOV R0, UR5 ;  /* 0x0000000500007c02 */ /* 0x000fce0008000f00 */
.L_x_153:
[----:B-1----:R1:W2:Y:S02]  /*78d0*/  SYNCS.PHASECHK.TRANS64.TRYWAIT P0, [R0+URZ], R3 ;  /* 0x00000003000075a7 */ /* 0x0022a400080011ff */
[----:B--2---:R-:W-:Y:S05]  /*78e0*/  @!P0 NANOSLEEP.SYNCS 0x989680 ;  /* 0x009896800000895d */ /* 0x004fea0003900000 */
[----:B------:R-:W2:Y:S02]  /*78f0*/  @!P0 SYNCS.PHASECHK.TRANS64 P0, [R0+URZ], R3 ;  /* 0x00000003000085a7 */ /* 0x000ea400080010ff */
[----:B--2---:R-:W-:Y:S05]  /*7900*/  @!P0 BRA `(.L_x_153) ;  /* 0xfffffffc00f08947 */ /* 0x004fea000383ffff */
[----:B------:R-:W-:Y:S05]  /*7910*/  BRA `(.L_x_154) ;  /* 0xffffffc800547947 */ /* 0x000fea000383ffff */
.L_x_80:
[----:B-1----:R-:W-:-:S07]  /*7920*/  MOV R0, UR4 ;  /* 0x0000000400007c02 */ /* 0x002fce0008000f00 */
.L_x_155:
[----:B-1----:R1:W2:Y:S02]  /*7930*/  SYNCS.PHASECHK.TRANS64.TRYWAIT P0, [R0+URZ], R2 ;  /* 0x00000002000075a7 */ /* 0x0022a400080011ff */
[----:B--2---:R-:W-:Y:S05]  /*7940*/  @!P0 NANOSLEEP.SYNCS 0x989680 ;  /* 0x009896800000895d */ /* 0x004fea0003900000 */
[----:B------:R-:W2:Y:S02]  /*7950*/  @!P0 SYNCS.PHASECHK.TRANS64 P0, [R0+URZ], R2 ;  /* 0x00000002000085a7 */ /* 0x000ea400080010ff */
[----:B--2---:R-:W-:Y:S05]  /*7960*/  @!P0 BRA `(.L_x_155) ;  /* 0xfffffffc00f08947 */ /* 0x004fea000383ffff */
[----:B------:R-:W-:Y:S05]  /*7970*/  BRA `(.L_x_156) ;  /* 0xffffffc800607947 */ /* 0x000fea000383ffff */
.L_x_85:
[----:B---3--:R3:W4:Y:S02]  /*7980*/  SYNCS.PHASECHK.TRANS64.TRYWAIT P0, [R7+URZ+0xf0], R0 ;  /* 0x0000f000070075a7 */ /* 0x00872400080011ff */
[----:B----4-:R-:W-:Y:S05]  /*7990*/  @!P0 NANOSLEEP.SYNCS 0x989680 ;  /* 0x009896800000895d */ /* 0x010fea0003900000 */
[----:B------:R-:W4:Y:S02]  /*79a0*/  @!P0 SYNCS.PHASECHK.TRANS64 P0, [R7+URZ+0xf0], R0 ;  /* 0x0000f000070085a7 */ /* 0x000f2400080010ff */
[----:B----4-:R-:W-:Y:S05]  /*79b0*/  @!P0 BRA `(.L_x_85) ;  /* 0xfffffffc00f08947 */ /* 0x010fea000383ffff */
[----:B------:R-:W-:Y:S05]  /*79c0*/  BRA `(.L_x_157) ;  /* 0xffffffcc00747947 */ /* 0x000fea000383ffff */
.L_x_88:
[----:B-1----:R-:W-:Y:S07]  /*79d0*/  MOV R0, UR17 ;  /* 0x0000001100007c02 */ /* 0x002fee0008000f00 */
.L_x_158:
[----:B-1----:R1:W3:Y:S02]  /*79e0*/  SYNCS.PHASECHK.TRANS64.TRYWAIT P2, [R0+URZ+0xe8], R7 ;  /* 0x0000e807000075a7 */ /* 0x0022e400080411ff */
[----:B---3--:R-:W-:Y:S05]  /*79f0*/  @!P2 NANOSLEEP.SYNCS 0x989680 ;  /* 0x009896800000a95d */ /* 0x008fea0003900000 */
[----:B------:R-:W3:Y:S02]  /*7a00*/  @!P2 SYNCS.PHASECHK.TRANS64 P2, [R0+URZ+0xe8], R7 ;  /* 0x0000e8070000a5a7 */ /* 0x000ee400080410ff */
[----:B---3--:R-:W-:Y:S05]  /*7a10*/  @!P2 BRA `(.L_x_158) ;  /* 0xfffffffc00f0a947 */ /* 0x008fea000383ffff */
[----:B------:R-:W-:Y:S05]  /*7a20*/  BRA `(.L_x_87) ;  /* 0xffffffd000d47947 */ /* 0x000fea000383ffff */
.L_x_91:
[----:B-1----:R-:W-:Y:S07]  /*7a30*/  MOV R0, UR17 ;  /* 0x0000001100007c02 */ /* 0x002fee0008000f00 */
.L_x_159:
[----:B-1----:R1:W3:Y:S02]  /*7a40*/  SYNCS.PHASECHK.TRANS64.TRYWAIT P0, [R0+URZ+0xd8], R6 ;  /* 0x0000d806000075a7 */ /* 0x0022e400080011ff */
[----:B---3--:R-:W-:Y:S05]  /*7a50*/  @!P0 NANOSLEEP.SYNCS 0x989680 ;  /* 0x009896800000895d */ /* 0x008fea0003900000 */
[----:B------:R-:W3:Y:S02]  /*7a60*/  @!P0 SYNCS.PHASECHK.TRANS64 P0, [R0+URZ+0xd8], R6 ;  /* 0x0000d806000085a7 */ /* 0x000ee400080010ff */
[----:B---3--:R-:W-:Y:S05]  /*7a70*/  @!P0 BRA `(.L_x_159) ;  /* 0xfffffffc00f08947 */ /* 0x008fea000383ffff */
[----:B------:R-:W-:Y:S05]  /*7a80*/  BRA `(.L_x_160) ;  /* 0xffffffd400247947 */ /* 0x000fea000383ffff */
.L_x_94:
[----:B---3--:R3:W1:Y:S02]  /*7a90*/  SYNCS.PHASECHK.TRANS64.TRYWAIT P0, [R3+URZ+0xf0], R0 ;  /* 0x0000f000030075a7 */ /* 0x00866400080011ff */
[----:B-1----:R-:W-:Y:S05]  /*7aa0*/  @!P0 NANOSLEEP.SYNCS 0x989680 ;  /* 0x009896800000895d */ /* 0x002fea0003900000 */
[----:B------:R-:W1:Y:S02]  /*7ab0*/  @!P0 SYNCS.PHASECHK.TRANS64 P0, [R3+URZ+0xf0], R0 ;  /* 0x0000f000030085a7 */ /* 0x000e6400080010ff */
[----:B-1----:R-:W-:Y:S05]  /*7ac0*/  @!P0 BRA `(.L_x_94) ;  /* 0xfffffffc00f08947 */ /* 0x002fea000383ffff */
[----:B------:R-:W-:Y:S05]  /*7ad0*/  BRA `(.L_x_161) ;  /* 0xffffffd800707947 */ /* 0x000fea000383ffff */
.L_x_105:
[----:B-1----:R-:W-:Y:S04]  /*7ae0*/  MOV R0, UR44 ;  /* 0x0000002c00007c02 */ /* 0x002fe80008000f00 */
[----:B------:R1:W2:Y:S03]  /*7af0*/  SYNCS.PHASECHK.TRANS64.TRYWAIT P1, [R0+URZ+0xd0], R4 ;  /* 0x0000d004000075a7 */ /* 0x0002a600080211ff */
[----:B--2---:R-:W-:Y:S05]  /*7b00*/  @!P1 NANOSLEEP.SYNCS 0x989680 ;  /* 0x009896800000995d */ /* 0x004fea0003900000 */
[----:B------:R-:W2:Y:S02]  /*7b10*/  @!P1 SYNCS.PHASECHK.TRANS64 P1, [R0+URZ+0xd0], R4 ;  /* 0x0000d004000095a7 */ /* 0x000ea400080210ff */
[----:B--2---:R-:W-:Y:S05]  /*7b20*/  @!P1 BRA `(.L_x_105) ;  /* 0xfffffffc00ec9947 */ /* 0x004fea000383ffff */
[----:B------:R-:W-:Y:S05]  /*7b30*/  BRA `(.L_x_104) ;  /* 0xffffffe400c07947 */ /* 0x000fea000383ffff */
.L_x_107:
[----:B------:R1:W1:Y:S02]  /*7b40*/  SYNCS.PHASECHK.TRANS64.TRYWAIT P1, [R22+URZ+0x110], R3 ;  /* 0x00011003160075a7 */ /* 0x00026400080211ff */
[----:B-1----:R-:W-:Y:S05]  /*7b50*/  @!P1 NANOSLEEP.SYNCS 0x989680 ;  /* 0x009896800000995d */ /* 0x002fea0003900000 */
[----:B------:R-:W1:Y:S02]  /*7b60*/  @!P1 SYNCS.PHASECHK.TRANS64 P1, [R22+URZ+0x110], R3 ;  /* 0x00011003160095a7 */ /* 0x000e6400080210ff */
[----:B-1----:R-:W-:Y:S05]  /*7b70*/  @!P1 BRA `(.L_x_107) ;  /* 0xfffffffc00f09947 */ /* 0x002fea000383ffff */
[----:B------:R-:W-:Y:S05]  /*7b80*/  BRA `(.L_x_106) ;  /* 0xffffffe400fc7947 */ /* 0x000fea000383ffff */
        .weak           $__internal_0_$__cuda_sm10x_tcgen05_guardrail_trap_col_being_dealloced_not_returned_by_alloc
        .type           $__internal_0_$__cuda_sm10x_tcgen05_guardrail_trap_col_being_dealloced_not_returned_by_alloc,@function
        .size           $__internal_0_$__cuda_sm10x_tcgen05_guardrail_trap_col_being_dealloced_not_returned_by_alloc,($__internal_1_$__cuda_sm10x_tcgen05_guardrail_trap_phase_invalid_during_alloc - $__internal_0_$__cuda_sm10x_tcgen05_guardrail_trap_col_being_dealloced_not_returned_by_alloc)
$__internal_0_$__cuda_sm10x_tcgen05_guardrail_trap_col_being_dealloced_not_returned_by_alloc:
[----:B------:R-:W-:Y:S05]  /*7b90*/  BPT.TRAP 0x1 ;  /* 0x000000040000795c */ /* 0x000fea0000300000 */
[----:B------:R-:W-:-:S04]  /*7ba0*/  HFMA2 R3, -RZ, RZ, 0, 0 ;  /* 0x00000000ff037431 */ /* 0x000fc800000001ff */
[----:B------:R-:W-:Y:S05]  /*7bb0*/  RET.REL.NODEC R2 `(_ZN7cutlass13device_kernelINS_4gemm6kernel13GemmUniversalIN4cute5tupleIJiiiiEEENS1_10collective13CollectiveMmaINS1_35MainloopSm100TmaUmmaWarpSpecializedILi13ELi2ELi4ENS5_IJNS4_1CILi2EEESB_NSA_ILi1EEEEEEEENS5_IJNSA_ILi64EEESF_NSA_ILi128EEEEEENS_12float_e5m2_tENS5_IJlSC_lEEESI_SJ_NS4_8TiledMMAINS4_8MMA_AtomIJNS4_10MMA_TraitsINS4_19SM100_MMA_F8F6F4_SSEJSI_SI_fSF_SF_NS4_17integral_constantINS4_4UMMA5MajorELSQ_0EEESR_NSO_INSP_7ScaleInELSS_0EEEST_EEEEEENS4_6LayoutINS5_IJSC_SC_SC_EEENS5_IJNSA_ILi0EEESY_SY_EEEEENS5_IJNS4_10UnderscoreES11_S11_EEEEENS4_23SM90_TMA_LOAD_MULTICASTENS4_14ComposedLayoutINS4_7SwizzleILi3ELi4ELi3EEENS4_18smem_ptr_flag_bitsILi8EEENSW_INS5_IJNSA_ILi8EEESG_EEENS5_IJSG_SC_EEEEEEEvNS4_8identityES14_S1E_vS1F_EENS_8epilogue10collective18CollectiveEpilogueINS1H_23Sm100TmaWarpSpecializedILi1ELi1ELi32ELb0ELb0EEEJSH_NS5_IJNSW_ISF_SC_EES1M_EEESI_SJ_SI_SJ_NS1H_6fusion15FusionCallbacksIS1L_NS1O_17LinearCombinationISI_fSI_fLNS_15FloatRoundStyleE2EEESH_S1N_JEEENS4_5SM1004TMEM4LOAD26SM100_TMEM_LOAD_16dp32b32xENS4_13SM90_TMA_LOADENS15_INS16_ILi2ELi4ELi3EEES19_NSW_INS5_IJS1A_SF_EEENS5_IJSF_SC_EEEEEEENS4_39AutoVectorizingCopyWithAssumedAlignmentILi128EEENS4_14SM90_TMA_STOREES23_S25_S25_EEEvvEEEEvNT_6ParamsE) ;  /* 0xffffff8402107950 */ /* 0x000fea0003c3ffff */
        .weak           $__internal_1_$__cuda_sm10x_tcgen05_guardrail_trap_phase_invalid_during_alloc
        .type           $__internal_1_$__cuda_sm10x_tcgen05_guardrail_trap_phase_invalid_during_alloc,@function
        .size           $__internal_1_$__cuda_sm10x_tcgen05_guardrail_trap_phase_invalid_during_alloc,($__internal_2_$__cuda_sm10x_tcgen05_guardrail_trap_unallocated_columns_being_dealloced - $__internal_1_$__cuda_sm10x_tcgen05_guardrail_trap_phase_invalid_during_alloc)
$__internal_1_$__cuda_sm10x_tcgen05_guardrail_trap_phase_invalid_during_alloc:
[----:B------:R-:W-:Y:S05]  /*7bc0*/  BPT.TRAP 0x1 ;  /* 0x000000040000795c */ /* 0x000fea0000300000 */
[----:B------:R-:W-:-:S04]  /*7bd0*/  MOV R5, 0x0 ;  /* 0x0000000000057802 */ /* 0x000fc80000000f00 */
[----:B------:R-:W-:Y:S05]  /*7be0*/  RET.REL.NODEC R4 `(_ZN7cutlass13device_kernelINS_4gemm6kernel13GemmUniversalIN4cute5tupleIJiiiiEEENS1_10collective13CollectiveMmaINS1_35MainloopSm100TmaUmmaWarpSpecializedILi13ELi2ELi4ENS5_IJNS4_1CILi2EEESB_NSA_ILi1EEEEEEEENS5_IJNSA_ILi64EEESF_NSA_ILi128EEEEEENS_12float_e5m2_tENS5_IJlSC_lEEESI_SJ_NS4_8TiledMMAINS4_8MMA_AtomIJNS4_10MMA_TraitsINS4_19SM100_MMA_F8F6F4_SSEJSI_SI_fSF_SF_NS4_17integral_constantINS4_4UMMA5MajorELSQ_0EEESR_NSO_INSP_7ScaleInELSS_0EEEST_EEEEEENS4_6LayoutINS5_IJSC_SC_SC_EEENS5_IJNSA_ILi0EEESY_SY_EEEEENS5_IJNS4_10UnderscoreES11_S11_EEEEENS4_23SM90_TMA_LOAD_MULTICASTENS4_14ComposedLayoutINS4_7SwizzleILi3ELi4ELi3EEENS4_18smem_ptr_flag_bitsILi8EEENSW_INS5_IJNSA_ILi8EEESG_EEENS5_IJSG_SC_EEEEEEEvNS4_8identityES14_S1E_vS1F_EENS_8epilogue10collective18CollectiveEpilogueINS1H_23Sm100TmaWarpSpecializedILi1ELi1ELi32ELb0ELb0EEEJSH_NS5_IJNSW_ISF_SC_EES1M_EEESI_SJ_SI_SJ_NS1H_6fusion15FusionCallbacksIS1L_NS1O_17LinearCombinationISI_fSI_fLNS_15FloatRoundStyleE2EEESH_S1N_JEEENS4_5SM1004TMEM4LOAD26SM100_TMEM_LOAD_16dp32b32xENS4_13SM90_TMA_LOADENS15_INS16_ILi2ELi4ELi3EEES19_NSW_INS5_IJS1A_SF_EEENS5_IJSF_SC_EEEEEEENS4_39AutoVectorizingCopyWithAssumedAlignmentILi128EEENS4_14SM90_TMA_STOREES23_S25_S25_EEEvvEEEEvNT_6ParamsE) ;  /* 0xffffff8404047950 */ /* 0x000fea0003c3ffff */
        .weak           $__internal_2_$__cuda_sm10x_tcgen05_guardrail_trap_unallocated_columns_being_dealloced
        .type           $__internal_2_$__cuda_sm10x_tcgen05_guardrail_trap_unallocated_columns_being_dealloced,@function
        .size           $__internal_2_$__cuda_sm10x_tcgen05_guardrail_trap_unallocated_columns_being_dealloced,(.L_x_163 - $__internal_2_$__cuda_sm10x_tcgen05_guardrail_trap_unallocated_columns_being_dealloced)
$__internal_2_$__cuda_sm10x_tcgen05_guardrail_trap_unallocated_columns_being_dealloced:
[----:B------:R-:W-:Y:S05]  /*7bf0*/  BPT.TRAP 0x1 ;  /* 0x000000040000795c */ /* 0x000fea0000300000 */
[----:B------:R-:W-:-:S04]  /*7c00*/  HFMA2 R3, -RZ, RZ, 0, 0 ;  /* 0x00000000ff037431 */ /* 0x000fc800000001ff */
[----:B------:R-:W-:Y:S05]  /*7c10*/  RET.REL.NODEC R2 `(_ZN7cutlass13device_kernelINS_4gemm6kernel13GemmUniversalIN4cute5tupleIJiiiiEEENS1_10collective13CollectiveMmaINS1_35MainloopSm100TmaUmmaWarpSpecializedILi13ELi2ELi4ENS5_IJNS4_1CILi2EEESB_NSA_ILi1EEEEEEEENS5_IJNSA_ILi64EEESF_NSA_ILi128EEEEEENS_12float_e5m2_tENS5_IJlSC_lEEESI_SJ_NS4_8TiledMMAINS4_8MMA_AtomIJNS4_10MMA_TraitsINS4_19SM100_MMA_F8F6F4_SSEJSI_SI_fSF_SF_NS4_17integral_constantINS4_4UMMA5MajorELSQ_0EEESR_NSO_INSP_7ScaleInELSS_0EEEST_EEEEEENS4_6LayoutINS5_IJSC_SC_SC_EEENS5_IJNSA_ILi0EEESY_SY_EEEEENS5_IJNS4_10UnderscoreES11_S11_EEEEENS4_23SM90_TMA_LOAD_MULTICASTENS4_14ComposedLayoutINS4_7SwizzleILi3ELi4ELi3EEENS4_18smem_ptr_flag_bitsILi8EEENSW_INS5_IJNSA_ILi8EEESG_EEENS5_IJSG_SC_EEEEEEEvNS4_8identityES14_S1E_vS1F_EENS_8epilogue10collective18CollectiveEpilogueINS1H_23Sm100TmaWarpSpecializedILi1ELi1ELi32ELb0ELb0EEEJSH_NS5_IJNSW_ISF_SC_EES1M_EEESI_SJ_SI_SJ_NS1H_6fusion15FusionCallbacksIS1L_NS1O_17LinearCombinationISI_fSI_fLNS_15FloatRoundStyleE2EEESH_S1N_JEEENS4_5SM1004TMEM4LOAD26SM100_TMEM_LOAD_16dp32b32xENS4_13SM90_TMA_LOADENS15_INS16_ILi2ELi4ELi3EEES19_NSW_INS5_IJS1A_SF_EEENS5_IJSF_SC_EEEEEEENS4_39AutoVectorizingCopyWithAssumedAlignmentILi128EEENS4_14SM90_TMA_STOREES23_S25_S25_EEEvvEEEEvNT_6ParamsE) ;  /* 0xffffff8002f87950 */ /* 0x000fea0003c3ffff */
.L_x_162:
[----:B------:R-:W-:-:S00]  /*7c20*/  BRA `(.L_x_162) ;  /* 0xfffffffc00fc7947 */ /* 0x000fc0000383ffff */
[----:B------:R-:W-:-:S00]  /*7c30*/  NOP ;  /* 0x0000000000007918 */ /* 0x000fc00000000000 */
        /* <DEDUP_REMOVED lines=12> */
.L_x_163:


//--------------------- .nv.global.init           --------------------------
	.section	.nv.global.init,"aw",@progbits
.nv.global.init:
	.type		$str$27,@object
	.size		$str$27,($str$28 - $str$27)
$str$27:
        /*0000*/ 	.byte	0x28, 0x61, 0x64, 0x64, 0x72, 0x65, 0x73, 0x73, 0x20, 0x26, 0x20, 0x6d, 0x61, 0x73, 0x6b, 0x29
        /*0010*/ 	.byte	0x20, 0x3d, 0x3d, 0x20, 0x30, 0x00
	.type		$str$28,@object
	.size		$str$28,($str$26 - $str$28)
$str$28:
        /*0016*/ 	.byte	0x2f, 0x74, 0x6d, 0x70, 0x2f, 0x63, 0x75, 0x74, 0x6c, 0x61, 0x73, 0x73, 0x5f, 0x73, 0x77, 0x65
        /*0026*/ 	.byte	0x65, 0x70, 0x5f, 0x73, 0x72, 0x63, 0x2f, 0x69, 0x6e, 0x63, 0x6c, 0x75, 0x64, 0x65, 0x2f, 0x63
        /*0036*/ 	.byte	0x75, 0x74, 0x65, 0x2f, 0x70, 0x6f, 0x69, 0x6e, 0x74, 0x65, 0x72, 0x5f, 0x66, 0x6c, 0x61, 0x67
        /*0046*/ 	.byte	0x67, 0x65, 0x64, 0x2e, 0x68, 0x70, 0x70, 0x00
	.type		$str$26,@object
	.size		$str$26,($str$25 - $str$26)
$str$26:
        /*004e*/ 	.byte	0x2f, 0x74, 0x6d, 0x70, 0x2f, 0x63, 0x75, 0x74, 0x6c, 0x61, 0x73, 0x73, 0x5f, 0x73, 0x77, 0x65
        /*005e*/ 	.byte	0x65, 0x70, 0x5f, 0x73, 0x72, 0x63, 0x2f, 0x69, 0x6e, 0x63, 0x6c, 0x75, 0x64, 0x65, 0x2f, 0x63
        /*006e*/ 	.byte	0x75, 0x74, 0x65, 0x2f, 0x61, 0x74, 0x6f, 0x6d, 0x2f, 0x63, 0x6f, 0x70, 0x79, 0x5f, 0x74, 0x72
        /*007e*/ 	.byte	0x61, 0x69, 0x74, 0x73, 0x5f, 0x73, 0x6d, 0x31, 0x30, 0x30, 0x2e, 0x68, 0x70, 0x70, 0x00
	.type		$str$25,@object
	.size		$str$25,(__unnamed_1 - $str$25)
$str$25:
        /*008d*/ 	.byte	0x28, 0x28, 0x75, 0x69, 0x6e, 0x74, 0x33, 0x32, 0x5f, 0x74, 0x28, 0x74, 0x68, 0x72, 0x65, 0x61
        /*009d*/ 	.byte	0x64, 0x49, 0x64, 0x78, 0x2e, 0x78, 0x29, 0x20, 0x2f, 0x20, 0x33, 0x32, 0x29, 0x20, 0x25, 0x20
        /*00ad*/ 	.byte	0x34, 0x29, 0x20, 0x3d, 0x3d, 0x20, 0x28, 0x28, 0x28, 0x74, 0x6d, 0x65, 0x6d, 0x5f, 0x61, 0x64
        /*00bd*/ 	.byte	0x64, 0x72, 0x20, 0x3e, 0x3e, 0x20, 0x31, 0x36, 0x29, 0x20, 0x2f, 0x20, 0x33, 0x32, 0x29, 0x20
        /*00cd*/ 	.byte	0x25, 0x20, 0x34, 0x29, 0x00
	.type		__unnamed_1,@object
	.size		__unnamed_1,(__unnamed_2 - __unnamed_1)
__unnamed_1:
        /*00d2*/ 	.byte	0x61, 0x75, 0x74, 0x6f, 0x20, 0x63, 0x75, 0x74, 0x65, 0x3a, 0x3a, 0x61, 0x73, 0x5f, 0x70, 0x6f
        /* <DEDUP_REMOVED lines=24> */
        /*0262*/ 	.byte	0x3c, 0x34, 0x30, 0x39, 0x36, 0x3e, 0x3e, 0x3e, 0x3e, 0x5d, 0x00
	.type		__unnamed_2,@object
	.size		__unnamed_2,(.L_2 - __unnamed_2)
__unnamed_2:
        /* <DEDUP_REMOVED lines=40> */
        /*04ed*/ 	.byte	0x74, 0x65, 0x3a, 0x3a, 0x43, 0x3c, 0x30, 0x3e, 0x3e, 0x3e, 0x3e, 0x5d, 0x00
.L_2:


//--------------------- .nv.shared._ZN7cutlass13device_kernelINS_4gemm6kernel13GemmUniversalIN4cute5tupleIJiiiiEEENS1_10collective13CollectiveMmaINS1_35MainloopSm100TmaUmmaWarpSpecializedILi13ELi2ELi4ENS5_IJNS4_1CILi2EEESB_NSA_ILi1EEEEEEEENS5_IJNSA_ILi64EEESF_NSA_ILi128EEEEEENS_12float_e5m2_tENS5_IJlSC_lEEESI_SJ_NS4_8TiledMMAINS4_8MMA_AtomIJNS4_10MMA_TraitsINS4_19SM100_MMA_F8F6F4_SSEJSI_SI_fSF_SF_NS4_17integral_constantINS4_4UMMA5MajorELSQ_0EEESR_NSO_INSP_7ScaleInELSS_0EEEST_EEEEEENS4_6LayoutINS5_IJSC_SC_SC_EEENS5_IJNSA_ILi0EEESY_SY_EEEEENS5_IJNS4_10UnderscoreES11_S11_EEEEENS4_23SM90_TMA_LOAD_MULTICASTENS4_14ComposedLayoutINS4_7SwizzleILi3ELi4ELi3EEENS4_18smem_ptr_flag_bitsILi8EEENSW_INS5_IJNSA_ILi8EEESG_EEENS5_IJSG_SC_EEEEEEEvNS4_8identityES14_S1E_vS1F_EENS_8epilogue10collective18CollectiveEpilogueINS1H_23Sm100TmaWarpSpecializedILi1ELi1ELi32ELb0ELb0EEEJSH_NS5_IJNSW_ISF_SC_EES1M_EEESI_SJ_SI_SJ_NS1H_6fusion15FusionCallbacksIS1L_NS1O_17LinearCombinationISI_fSI_fLNS_15FloatRoundStyleE2EEESH_S1N_JEEENS4_5SM1004TMEM4LOAD26SM100_TMEM_LOAD_16dp32b32xENS4_13SM90_TMA_LOADENS15_INS16_ILi2ELi4ELi3EEES19_NSW_INS5_IJS1A_SF_EEENS5_IJSF_SC_EEEEEEENS4_39AutoVectorizingCopyWithAssumedAlignmentILi128EEENS4_14SM90_TMA_STOREES23_S25_S25_EEEvvEEEEvNT_6ParamsE --------------------------
	.section	.nv.shared._ZN7cutlass13device_kernelINS_4gemm6kernel13GemmUniversalIN4cute5tupleIJiiiiEEENS1_10collective13CollectiveMmaINS1_35MainloopSm100TmaUmmaWarpSpecializedILi13ELi2ELi4ENS5_IJNS4_1CILi2EEESB_NSA_ILi1EEEEEEEENS5_IJNSA_ILi64EEESF_NSA_ILi128EEEEEENS_12float_e5m2_tENS5_IJlSC_lEEESI_SJ_NS4_8TiledMMAINS4_8MMA_AtomIJNS4_10MMA_TraitsINS4_19SM100_MMA_F8F6F4_SSEJSI_SI_fSF_SF_NS4_17integral_constantINS4_4UMMA5MajorELSQ_0EEESR_NSO_INSP_7ScaleInELSS_0EEEST_EEEEEENS4_6LayoutINS5_IJSC_SC_SC_EEENS5_IJNSA_ILi0EEESY_SY_EEEEENS5_IJNS4_10UnderscoreES11_S11_EEEEENS4_23SM90_TMA_LOAD_MULTICASTENS4_14ComposedLayoutINS4_7SwizzleILi3ELi4ELi3EEENS4_18smem_ptr_flag_bitsILi8EEENSW_INS5_IJNSA_ILi8EEESG_EEENS5_IJSG_SC_EEEEEEEvNS4_8identityES14_S1E_vS1F_EENS_8epilogue10collective18CollectiveEpilogueINS1H_23Sm100TmaWarpSpecializedILi1ELi1ELi32ELb0ELb0EEEJSH_NS5_IJNSW_ISF_SC_EES1M_EEESI_SJ_SI_SJ_NS1H_6fusion15FusionCallbacksIS1L_NS1O_17LinearCombinationISI_fSI_fLNS_15FloatRoundStyleE2EEESH_S1N_JEEENS4_5SM1004TMEM4LOAD26SM100_TMEM_LOAD_16dp32b32xENS4_13SM90_TMA_LOADENS15_INS16_ILi2ELi4ELi3EEES19_NSW_INS5_IJS1A_SF_EEENS5_IJSF_SC_EEEEEEENS4_39AutoVectorizingCopyWithAssumedAlignmentILi128EEENS4_14SM90_TMA_STOREES23_S25_S25_EEEvvEEEEvNT_6ParamsE,"aw",@nobits
	.sectionflags	@""
	.align	16
	.zero		1024


//--------------------- .nv.shared.reserved.0     --------------------------
	.section	.nv.shared.reserved.0,"aw",@nobits
	.weak		__nv_reservedSMEM_offset_0_alias
	.size		__nv_reservedSMEM_offset_0_alias, 0, 64
	.other		__nv_reservedSMEM_offset_0_alias,@"STO_CUDA_RESERVED_SHARED STV_DEFAULT"
__nv_reservedSMEM_offset_0_alias:
	.zero		0
.nv.shared.reserved.0:
	.zero		64
	.weak		__nv_reservedSMEM_tcgen05_partition
	.type		__nv_reservedSMEM_tcgen05_partition,@object
	.size		__nv_reservedSMEM_tcgen05_partition,(.L_0 - __nv_reservedSMEM_tcgen05_partition)
__nv_reservedSMEM_tcgen05_partition:
	.zero		32
.L_0:


//--------------------- .nv.global                --------------------------
	.section	.nv.global,"aw",@nobits
.nv.global:
	.type		_ZN39_INTERNAL_c8720d57_4_k_cu_594e3a32_93954cute1_E,@object
	.size		_ZN39_INTERNAL_c8720d57_4_k_cu_594e3a32_93954cute1_E,(_ZN39_INTERNAL_c8720d57_4_k_cu_594e3a32_93954cuda3std3__45__cpo6cbeginE - _ZN39_INTERNAL_c8720d57_4_k_cu_594e3a32_93954cute1_E)
_ZN39_INTERNAL_c8720d57_4_k_cu_594e3a32_93954cute1_E:
	.zero		1
	.type		_ZN39_INTERNAL_c8720d57_4_k_cu_594e3a32_93954cuda3std3__45__cpo6cbeginE,@object
	.size		_ZN39_INTERNAL_c8720d57_4_k_cu_594e3a32_93954cuda3std3__45__cpo6cbeginE,(_ZN39_INTERNAL_c8720d57_4_k_cu_594e3a32_93954cuda3std3__48in_placeE - _ZN39_INTERNAL_c8720d57_4_k_cu_594e3a32_93954cuda3std3__45__cpo6cbeginE)
_ZN39_INTERNAL_c8720d57_4_k_cu_594e3a32_93954cuda3std3__45__cpo6cbeginE:
	.zero		1
	.type		_ZN39_INTERNAL_c8720d57_4_k_cu_594e3a32_93954cuda3std3__48in_placeE,@object
	.size		_ZN39_INTERNAL_c8720d57_4_k_cu_594e3a32_93954cuda3std3__48in_placeE,(_ZN39_INTERNAL_c8720d57_4_k_cu_594e3a32_93954cuda3std6ranges3__45__cpo9iter_moveE - _ZN39_INTERNAL_c8720d57_4_k_cu_594e3a32_93954cuda3std3__48in_placeE)
_ZN39_INTERNAL_c8720d57_4_k_cu_594e3a32_93954cuda3std3__48in_placeE:
	.zero		1
	.type		_ZN39_INTERNAL_c8720d57_4_k_cu_594e3a32_93954cuda3std6ranges3__45__cpo9iter_moveE,@object
	.size		_ZN39_INTERNAL_c8720d57_4_k_cu_594e3a32_93954cuda3std6ranges3__45__cpo9iter_moveE,(_ZN39_INTERNAL_c8720d57_4_k_cu_594e3a32_93954cuda3std3__45__cpo5beginE - _ZN39_INTERNAL_c8720d57_4_k_cu_594e3a32_93954cuda3std6ranges3__45__cpo9iter_moveE)
_ZN39_INTERNAL_c8720d57_4_k_cu_594e3a32_93954cuda3std6ranges3__45__cpo9iter_moveE:
	.zero		1
	.type		_ZN39_INTERNAL_c8720d57_4_k_cu_594e3a32_93954cuda3std3__45__cpo5beginE,@object
	.size		_ZN39_INTERNAL_c8720d57_4_k_cu_594e3a32_93954cuda3std3__45__cpo5beginE,(_ZN39_INTERNAL_c8720d57_4_k_cu_594e3a32_93954cuda3std3__441_GLOBAL__N__c8720d57_4_k_cu_594e3a32_93956ignoreE - _ZN39_INTERNAL_c8720d57_4_k_cu_594e3a32_93954cuda3std3__45__cpo5beginE)
_ZN39_INTERNAL_c8720d57_4_k_cu_594e3a32_93954cuda3std3__45__cpo5beginE:
	.zero		1
	.type		_ZN39_INTERNAL_c8720d57_4_k_cu_594e3a32_93954cuda3std3__441_GLOBAL__N__c8720d57_4_k_cu_594e3a32_93956ignoreE,@object
	.size		_ZN39_INTERNAL_c8720d57_4_k_cu_594e3a32_93954cuda3std3__441_GLOBAL__N__c8720d57_4_k_cu_594e3a32_93956ignoreE,(_ZN39_INTERNAL_c8720d57_4_k_cu_594e3a32_93954cute7productE - _ZN39_INTERNAL_c8720d57_4_k_cu_594e3a32_93954cuda3std3__441_GLOBAL__N__c8720d57_4_k_cu_594e3a32_93956ignoreE)
_ZN39_INTERNAL_c8720d57_4_k_cu_594e3a32_93954cuda3std3__441_GLOBAL__N__c8720d57_4_k_cu_594e3a32_93956ignoreE:
	.zero		1
	.type		_ZN39_INTERNAL_c8720d57_4_k_cu_594e3a32_93954cute7productE,@object
	.size		_ZN39_INTERNAL_c8720d57_4_k_cu_594e3a32_93954cute7productE,(_ZN39_INTERNAL_c8720d57_4_k_cu_594e3a32_93954cuda3std3__45__cpo3endE - _ZN39_INTERNAL_c8720d57_4_k_cu_594e3a32_93954cute7productE)
_ZN39_INTERNAL_c8720d57_4_k_cu_594e3a32_93954cute7productE:
	.zero		1
	.type		_ZN39_INTERNAL_c8720d57_4_k_cu_594e3a32_93954cuda3std3__45__cpo3endE,@object
	.size		_ZN39_INTERNAL_c8720d57_4_k_cu_594e3a32_93954cuda3std3__45__cpo3endE,(_ZN39_INTERNAL_c8720d57_4_k_cu_594e3a32_93954cuda3std3__419piecewise_constructE - _ZN39_INTERNAL_c8720d57_4_k_cu_594e3a32_93954cuda3std3__45__cpo3endE)
_ZN39_INTERNAL_c8720d57_4_k_cu_594e3a32_93954cuda3std3__45__cpo3endE:
	.zero		1
	.type		_ZN39_INTERNAL_c8720d57_4_k_cu_594e3a32_93954cuda3std3__419piecewise_constructE,@object
	.size		_ZN39_INTERNAL_c8720d57_4_k_cu_594e3a32_93954cuda3std3__419piecewise_constructE,(_ZN39_INTERNAL_c8720d57_4_k_cu_594e3a32_93954cuda3std3__45__cpo4cendE - _ZN39_INTERNAL_c8720d57_4_k_cu_594e3a32_93954cuda3std3__419piecewise_constructE)
_ZN39_INTERNAL_c8720d57_4_k_cu_594e3a32_93954cuda3std3__419piecewise_constructE:
	.zero		1
	.type		_ZN39_INTERNAL_c8720d57_4_k_cu_594e3a32_93954cuda3std3__45__cpo4cendE,@object
	.size		_ZN39_INTERNAL_c8720d57_4_k_cu_594e3a32_93954cuda3std3__45__cpo4cendE,(_ZN39_INTERNAL_c8720d57_4_k_cu_594e3a32_93954cuda3std6ranges3__45__cpo4swapE - _ZN39_INTERNAL_c8720d57_4_k_cu_594e3a32_93954cuda3std3__45__cpo4cendE)
_ZN39_INTERNAL_c8720d57_4_k_cu_594e3a32_93954cuda3std3__45__cpo4cendE:
	.zero		1
	.type		_ZN39_INTERNAL_c8720d57_4_k_cu_594e3a32_93954cuda3std6ranges3__45__cpo4swapE,@object
	.size		_ZN39_INTERNAL_c8720d57_4_k_cu_594e3a32_93954cuda3std6ranges3__45__cpo4swapE,(.L_10 - _ZN39_INTERNAL_c8720d57_4_k_cu_594e3a32_93954cuda3std6ranges3__45__cpo4swapE)
_ZN39_INTERNAL_c8720d57_4_k_cu_594e3a32_93954cuda3std6ranges3__45__cpo4swapE:
	.zero		1
.L_10:


//--------------------- .nv.constant0._ZN7cutlass13device_kernelINS_4gemm6kernel13GemmUniversalIN4cute5tupleIJiiiiEEENS1_10collective13CollectiveMmaINS1_35MainloopSm100TmaUmmaWarpSpecializedILi13ELi2ELi4ENS5_IJNS4_1CILi2EEESB_NSA_ILi1EEEEEEEENS5_IJNSA_ILi64EEESF_NSA_ILi128EEEEEENS_12float_e5m2_tENS5_IJlSC_lEEESI_SJ_NS4_8TiledMMAINS4_8MMA_AtomIJNS4_10MMA_TraitsINS4_19SM100_MMA_F8F6F4_SSEJSI_SI_fSF_SF_NS4_17integral_constantINS4_4UMMA5MajorELSQ_0EEESR_NSO_INSP_7ScaleInELSS_0EEEST_EEEEEENS4_6LayoutINS5_IJSC_SC_SC_EEENS5_IJNSA_ILi0EEESY_SY_EEEEENS5_IJNS4_10UnderscoreES11_S11_EEEEENS4_23SM90_TMA_LOAD_MULTICASTENS4_14ComposedLayoutINS4_7SwizzleILi3ELi4ELi3EEENS4_18smem_ptr_flag_bitsILi8EEENSW_INS5_IJNSA_ILi8EEESG_EEENS5_IJSG_SC_EEEEEEEvNS4_8identityES14_S1E_vS1F_EENS_8epilogue10collective18CollectiveEpilogueINS1H_23Sm100TmaWarpSpecializedILi1ELi1ELi32ELb0ELb0EEEJSH_NS5_IJNSW_ISF_SC_EES1M_EEESI_SJ_SI_SJ_NS1H_6fusion15FusionCallbacksIS1L_NS1O_17LinearCombinationISI_fSI_fLNS_15FloatRoundStyleE2EEESH_S1N_JEEENS4_5SM1004TMEM4LOAD26SM100_TMEM_LOAD_16dp32b32xENS4_13SM90_TMA_LOADENS15_INS16_ILi2ELi4ELi3EEES19_NSW_INS5_IJS1A_SF_EEENS5_IJSF_SC_EEEEEEENS4_39AutoVectorizingCopyWithAssumedAlignmentILi128EEENS4_14SM90_TMA_STOREES23_S25_S25_EEEvvEEEEvNT_6ParamsE --------------------------
	.section	.nv.constant0._ZN7cutlass13device_kernelINS_4gemm6kernel13GemmUniversalIN4cute5tupleIJiiiiEEENS1_10collective13CollectiveMmaINS1_35MainloopSm100TmaUmmaWarpSpecializedILi13ELi2ELi4ENS5_IJNS4_1CILi2EEESB_NSA_ILi1EEEEEEEENS5_IJNSA_ILi64EEESF_NSA_ILi128EEEEEENS_12float_e5m2_tENS5_IJlSC_lEEESI_SJ_NS4_8TiledMMAINS4_8MMA_AtomIJNS4_10MMA_TraitsINS4_19SM100_MMA_F8F6F4_SSEJSI_SI_fSF_SF_NS4_17integral_constantINS4_4UMMA5MajorELSQ_0EEESR_NSO_INSP_7ScaleInELSS_0EEEST_EEEEEENS4_6LayoutINS5_IJSC_SC_SC_EEENS5_IJNSA_ILi0EEESY_SY_EEEEENS5_IJNS4_10UnderscoreES11_S11_EEEEENS4_23SM90_TMA_LOAD_MULTICASTENS4_14ComposedLayoutINS4_7SwizzleILi3ELi4ELi3EEENS4_18smem_ptr_flag_bitsILi8EEENSW_INS5_IJNSA_ILi8EEESG_EEENS5_IJSG_SC_EEEEEEEvNS4_8identityES14_S1E_vS1F_EENS_8epilogue10collective18CollectiveEpilogueINS1H_23Sm100TmaWarpSpecializedILi1ELi1ELi32ELb0ELb0EEEJSH_NS5_IJNSW_ISF_SC_EES1M_EEESI_SJ_SI_SJ_NS1H_6fusion15FusionCallbacksIS1L_NS1O_17LinearCombinationISI_fSI_fLNS_15FloatRoundStyleE2EEESH_S1N_JEEENS4_5SM1004TMEM4LOAD26SM100_TMEM_LOAD_16dp32b32xENS4_13SM90_TMA_LOADENS15_INS16_ILi2ELi4ELi3EEES19_NSW_INS5_IJS1A_SF_EEENS5_IJSF_SC_EEEEEEENS4_39AutoVectorizingCopyWithAssumedAlignmentILi128EEENS4_14SM90_TMA_STOREES23_S25_S25_EEEvvEEEEvNT_6ParamsE,"a",@progbits
	.sectionflags	@""
	.align	4
.nv.constant0._ZN7cutlass13device_kernelINS_4gemm6kernel13GemmUniversalIN4cute5tupleIJiiiiEEENS1_10collective13CollectiveMmaINS1_35MainloopSm100TmaUmmaWarpSpecializedILi13ELi2ELi4ENS5_IJNS4_1CILi2EEESB_NSA_ILi1EEEEEEEENS5_IJNSA_ILi64EEESF_NSA_ILi128EEEEEENS_12float_e5m2_tENS5_IJlSC_lEEESI_SJ_NS4_8TiledMMAINS4_8MMA_AtomIJNS4_10MMA_TraitsINS4_19SM100_MMA_F8F6F4_SSEJSI_SI_fSF_SF_NS4_17integral_constantINS4_4UMMA5MajorELSQ_0EEESR_NSO_INSP_7ScaleInELSS_0EEEST_EEEEEENS4_6LayoutINS5_IJSC_SC_SC_EEENS5_IJNSA_ILi0EEESY_SY_EEEEENS5_IJNS4_10UnderscoreES11_S11_EEEEENS4_23SM90_TMA_LOAD_MULTICASTENS4_14ComposedLayoutINS4_7SwizzleILi3ELi4ELi3EEENS4_18smem_ptr_flag_bitsILi8EEENSW_INS5_IJNSA_ILi8EEESG_EEENS5_IJSG_SC_EEEEEEEvNS4_8identityES14_S1E_vS1F_EENS_8epilogue10collective18CollectiveEpilogueINS1H_23Sm100TmaWarpSpecializedILi1ELi1ELi32ELb0ELb0EEEJSH_NS5_IJNSW_ISF_SC_EES1M_EEESI_SJ_SI_SJ_NS1H_6fusion15FusionCallbacksIS1L_NS1O_17LinearCombinationISI_fSI_fLNS_15FloatRoundStyleE2EEESH_S1N_JEEENS4_5SM1004TMEM4LOAD26SM100_TMEM_LOAD_16dp32b32xENS4_13SM90_TMA_LOADENS15_INS16_ILi2ELi4ELi3EEES19_NSW_INS5_IJS1A_SF_EEENS5_IJSF_SC_EEEEEEENS4_39AutoVectorizingCopyWithAssumedAlignmentILi128EEENS4_14SM90_TMA_STOREES23_S25_S25_EEEvvEEEEvNT_6ParamsE:
	.zero		2944


//--------------------- SYMBOLS --------------------------

	.type		.nv.reservedSmem.offset0,@object
	.size		.nv.reservedSmem.offset0,0x4
	.type		.nv.reservedSmem.cap,@object
	.size		.nv.reservedSmem.cap,0x4
	.type		__assertfail,@function
